//
// Generated by NVIDIA NVVM Compiler
//
// Compiler Build ID: CL-36424714
// Cuda compilation tools, release 13.0, V13.0.88
// Based on NVVM 20.0.0
//

.version 9.0
.target sm_100
.address_size 64

	// .globl	_Z10aveMosaic3PiS_S_iiS_S_S_
.const .align 4 .u32 d_c;
.const .align 4 .u32 d_WIDTH;

.visible .entry _Z10aveMosaic3PiS_S_iiS_S_S_(
	.param .u64 .ptr .align 1 _Z10aveMosaic3PiS_S_iiS_S_S__param_0,
	.param .u64 .ptr .align 1 _Z10aveMosaic3PiS_S_iiS_S_S__param_1,
	.param .u64 .ptr .align 1 _Z10aveMosaic3PiS_S_iiS_S_S__param_2,
	.param .u32 _Z10aveMosaic3PiS_S_iiS_S_S__param_3,
	.param .u32 _Z10aveMosaic3PiS_S_iiS_S_S__param_4,
	.param .u64 .ptr .align 1 _Z10aveMosaic3PiS_S_iiS_S_S__param_5,
	.param .u64 .ptr .align 1 _Z10aveMosaic3PiS_S_iiS_S_S__param_6,
	.param .u64 .ptr .align 1 _Z10aveMosaic3PiS_S_iiS_S_S__param_7
)
{
	.reg .pred 	%p<20>;
	.reg .b32 	%r<225>;
	.reg .b64 	%rd<46>;

	ld.param.u64 	%rd7, [_Z10aveMosaic3PiS_S_iiS_S_S__param_0];
	ld.param.u64 	%rd8, [_Z10aveMosaic3PiS_S_iiS_S_S__param_1];
	ld.param.u64 	%rd9, [_Z10aveMosaic3PiS_S_iiS_S_S__param_2];
	ld.param.u32 	%r78, [_Z10aveMosaic3PiS_S_iiS_S_S__param_3];
	ld.param.u32 	%r79, [_Z10aveMosaic3PiS_S_iiS_S_S__param_4];
	ld.param.u64 	%rd5, [_Z10aveMosaic3PiS_S_iiS_S_S__param_6];
	ld.param.u64 	%rd6, [_Z10aveMosaic3PiS_S_iiS_S_S__param_7];
	cvta.to.global.u64 	%rd1, %rd9;
	cvta.to.global.u64 	%rd2, %rd8;
	cvta.to.global.u64 	%rd3, %rd7;
	mov.u32 	%r81, %ctaid.x;
	mov.u32 	%r82, %ctaid.y;
	mad.lo.s32 	%r83, %r79, %r82, %r81;
	mul.lo.s32 	%r1, %r83, %r78;
	bar.sync 	0;
	setp.lt.s32 	%p1, %r78, 1;
	mov.b32 	%r213, 0;
	mov.u32 	%r214, %r213;
	mov.u32 	%r215, %r213;
	@%p1 bra 	$L__BB0_14;
	and.b32  	%r2, %r78, 7;
	and.b32  	%r3, %r78, 3;
	and.b32  	%r4, %r78, 2147483640;
	and.b32  	%r5, %r78, 1;
	mov.b32 	%r184, 0;
	mov.u32 	%r215, %r184;
	mov.u32 	%r214, %r184;
	mov.u32 	%r213, %r184;
$L__BB0_2:
	setp.lt.u32 	%p2, %r78, 8;
	mad.lo.s32 	%r10, %r184, %r79, %r1;
	mov.b32 	%r202, 0;
	@%p2 bra 	$L__BB0_5;
	mov.b32 	%r188, 0;
$L__BB0_4:
	.pragma "nounroll";
	add.s32 	%r88, %r10, %r188;
	mul.wide.s32 	%rd10, %r88, 4;
	add.s64 	%rd11, %rd3, %rd10;
	ld.global.u32 	%r89, [%rd11];
	add.s32 	%r90, %r89, %r213;
	add.s64 	%rd12, %rd2, %rd10;
	ld.global.u32 	%r91, [%rd12];
	add.s32 	%r92, %r91, %r214;
	add.s64 	%rd13, %rd1, %rd10;
	ld.global.u32 	%r93, [%rd13];
	add.s32 	%r94, %r93, %r215;
	ld.global.u32 	%r95, [%rd11+4];
	add.s32 	%r96, %r95, %r90;
	ld.global.u32 	%r97, [%rd12+4];
	add.s32 	%r98, %r97, %r92;
	ld.global.u32 	%r99, [%rd13+4];
	add.s32 	%r100, %r99, %r94;
	ld.global.u32 	%r101, [%rd11+8];
	add.s32 	%r102, %r101, %r96;
	ld.global.u32 	%r103, [%rd12+8];
	add.s32 	%r104, %r103, %r98;
	ld.global.u32 	%r105, [%rd13+8];
	add.s32 	%r106, %r105, %r100;
	ld.global.u32 	%r107, [%rd11+12];
	add.s32 	%r108, %r107, %r102;
	ld.global.u32 	%r109, [%rd12+12];
	add.s32 	%r110, %r109, %r104;
	ld.global.u32 	%r111, [%rd13+12];
	add.s32 	%r112, %r111, %r106;
	ld.global.u32 	%r113, [%rd11+16];
	add.s32 	%r114, %r113, %r108;
	ld.global.u32 	%r115, [%rd12+16];
	add.s32 	%r116, %r115, %r110;
	ld.global.u32 	%r117, [%rd13+16];
	add.s32 	%r118, %r117, %r112;
	ld.global.u32 	%r119, [%rd11+20];
	add.s32 	%r120, %r119, %r114;
	ld.global.u32 	%r121, [%rd12+20];
	add.s32 	%r122, %r121, %r116;
	ld.global.u32 	%r123, [%rd13+20];
	add.s32 	%r124, %r123, %r118;
	ld.global.u32 	%r125, [%rd11+24];
	add.s32 	%r126, %r125, %r120;
	ld.global.u32 	%r127, [%rd12+24];
	add.s32 	%r128, %r127, %r122;
	ld.global.u32 	%r129, [%rd13+24];
	add.s32 	%r130, %r129, %r124;
	ld.global.u32 	%r131, [%rd11+28];
	add.s32 	%r213, %r131, %r126;
	ld.global.u32 	%r132, [%rd12+28];
	add.s32 	%r214, %r132, %r128;
	ld.global.u32 	%r133, [%rd13+28];
	add.s32 	%r215, %r133, %r130;
	add.s32 	%r188, %r188, 8;
	setp.ne.s32 	%p3, %r188, %r4;
	mov.u32 	%r202, %r4;
	@%p3 bra 	$L__BB0_4;
$L__BB0_5:
	setp.eq.s32 	%p4, %r2, 0;
	@%p4 bra 	$L__BB0_13;
	add.s32 	%r135, %r2, -1;
	setp.lt.u32 	%p5, %r135, 3;
	@%p5 bra 	$L__BB0_8;
	add.s32 	%r136, %r10, %r202;
	mul.wide.s32 	%rd14, %r136, 4;
	add.s64 	%rd15, %rd3, %rd14;
	ld.global.u32 	%r137, [%rd15];
	add.s32 	%r138, %r137, %r213;
	add.s64 	%rd16, %rd2, %rd14;
	ld.global.u32 	%r139, [%rd16];
	add.s32 	%r140, %r139, %r214;
	add.s64 	%rd17, %rd1, %rd14;
	ld.global.u32 	%r141, [%rd17];
	add.s32 	%r142, %r141, %r215;
	ld.global.u32 	%r143, [%rd15+4];
	add.s32 	%r144, %r143, %r138;
	ld.global.u32 	%r145, [%rd16+4];
	add.s32 	%r146, %r145, %r140;
	ld.global.u32 	%r147, [%rd17+4];
	add.s32 	%r148, %r147, %r142;
	ld.global.u32 	%r149, [%rd15+8];
	add.s32 	%r150, %r149, %r144;
	ld.global.u32 	%r151, [%rd16+8];
	add.s32 	%r152, %r151, %r146;
	ld.global.u32 	%r153, [%rd17+8];
	add.s32 	%r154, %r153, %r148;
	ld.global.u32 	%r155, [%rd15+12];
	add.s32 	%r213, %r155, %r150;
	ld.global.u32 	%r156, [%rd16+12];
	add.s32 	%r214, %r156, %r152;
	ld.global.u32 	%r157, [%rd17+12];
	add.s32 	%r215, %r157, %r154;
	add.s32 	%r202, %r202, 4;
$L__BB0_8:
	setp.eq.s32 	%p6, %r3, 0;
	@%p6 bra 	$L__BB0_13;
	setp.eq.s32 	%p7, %r3, 1;
	@%p7 bra 	$L__BB0_11;
	add.s32 	%r159, %r10, %r202;
	mul.wide.s32 	%rd18, %r159, 4;
	add.s64 	%rd19, %rd3, %rd18;
	ld.global.u32 	%r160, [%rd19];
	add.s32 	%r161, %r160, %r213;
	add.s64 	%rd20, %rd2, %rd18;
	ld.global.u32 	%r162, [%rd20];
	add.s32 	%r163, %r162, %r214;
	add.s64 	%rd21, %rd1, %rd18;
	ld.global.u32 	%r164, [%rd21];
	add.s32 	%r165, %r164, %r215;
	ld.global.u32 	%r166, [%rd19+4];
	add.s32 	%r213, %r166, %r161;
	ld.global.u32 	%r167, [%rd20+4];
	add.s32 	%r214, %r167, %r163;
	ld.global.u32 	%r168, [%rd21+4];
	add.s32 	%r215, %r168, %r165;
	add.s32 	%r202, %r202, 2;
$L__BB0_11:
	setp.eq.s32 	%p8, %r5, 0;
	@%p8 bra 	$L__BB0_13;
	add.s32 	%r169, %r10, %r202;
	mul.wide.s32 	%rd22, %r169, 4;
	add.s64 	%rd23, %rd3, %rd22;
	ld.global.u32 	%r170, [%rd23];
	add.s32 	%r213, %r170, %r213;
	add.s64 	%rd24, %rd2, %rd22;
	ld.global.u32 	%r171, [%rd24];
	add.s32 	%r214, %r171, %r214;
	add.s64 	%rd25, %rd1, %rd22;
	ld.global.u32 	%r172, [%rd25];
	add.s32 	%r215, %r172, %r215;
$L__BB0_13:
	add.s32 	%r184, %r184, 1;
	setp.ne.s32 	%p9, %r184, %r78;
	@%p9 bra 	$L__BB0_2;
$L__BB0_14:
	bar.sync 	0;
	mov.u32 	%r173, %tid.x;
	setp.ne.s32 	%p10, %r173, 0;
	@%p10 bra 	$L__BB0_16;
	ld.param.u64 	%rd45, [_Z10aveMosaic3PiS_S_iiS_S_S__param_5];
	cvta.to.global.u64 	%rd26, %rd45;
	atom.global.add.u32 	%r174, [%rd26], %r213;
	cvta.to.global.u64 	%rd27, %rd5;
	atom.global.add.u32 	%r175, [%rd27], %r214;
	cvta.to.global.u64 	%rd28, %rd6;
	atom.global.add.u32 	%r176, [%rd28], %r215;
$L__BB0_16:
	mul.lo.s32 	%r177, %r78, %r78;
	setp.lt.s32 	%p11, %r78, 1;
	div.s32 	%r58, %r213, %r177;
	div.s32 	%r59, %r214, %r177;
	div.s32 	%r60, %r215, %r177;
	@%p11 bra 	$L__BB0_30;
	and.b32  	%r61, %r78, 7;
	and.b32  	%r62, %r78, 3;
	and.b32  	%r63, %r78, 2147483640;
	and.b32  	%r64, %r78, 1;
	neg.s32 	%r65, %r63;
	mov.b32 	%r219, 0;
$L__BB0_18:
	setp.lt.u32 	%p12, %r78, 8;
	mad.lo.s32 	%r67, %r219, %r79, %r1;
	mov.b32 	%r223, 0;
	@%p12 bra 	$L__BB0_21;
	mov.u32 	%r220, %r67;
	mov.u32 	%r221, %r65;
$L__BB0_20:
	.pragma "nounroll";
	mul.wide.s32 	%rd29, %r220, 4;
	add.s64 	%rd30, %rd3, %rd29;
	add.s64 	%rd31, %rd2, %rd29;
	add.s64 	%rd32, %rd1, %rd29;
	st.global.u32 	[%rd30], %r58;
	st.global.u32 	[%rd31], %r59;
	st.global.u32 	[%rd32], %r60;
	st.global.u32 	[%rd30+4], %r58;
	st.global.u32 	[%rd31+4], %r59;
	st.global.u32 	[%rd32+4], %r60;
	st.global.u32 	[%rd30+8], %r58;
	st.global.u32 	[%rd31+8], %r59;
	st.global.u32 	[%rd32+8], %r60;
	st.global.u32 	[%rd30+12], %r58;
	st.global.u32 	[%rd31+12], %r59;
	st.global.u32 	[%rd32+12], %r60;
	st.global.u32 	[%rd30+16], %r58;
	st.global.u32 	[%rd31+16], %r59;
	st.global.u32 	[%rd32+16], %r60;
	st.global.u32 	[%rd30+20], %r58;
	st.global.u32 	[%rd31+20], %r59;
	st.global.u32 	[%rd32+20], %r60;
	st.global.u32 	[%rd30+24], %r58;
	st.global.u32 	[%rd31+24], %r59;
	st.global.u32 	[%rd32+24], %r60;
	st.global.u32 	[%rd30+28], %r58;
	st.global.u32 	[%rd31+28], %r59;
	st.global.u32 	[%rd32+28], %r60;
	add.s32 	%r221, %r221, 8;
	add.s32 	%r220, %r220, 8;
	setp.ne.s32 	%p13, %r221, 0;
	mov.u32 	%r223, %r63;
	@%p13 bra 	$L__BB0_20;
$L__BB0_21:
	setp.eq.s32 	%p14, %r61, 0;
	@%p14 bra 	$L__BB0_29;
	add.s32 	%r180, %r61, -1;
	setp.lt.u32 	%p15, %r180, 3;
	@%p15 bra 	$L__BB0_24;
	add.s32 	%r181, %r67, %r223;
	mul.wide.s32 	%rd33, %r181, 4;
	add.s64 	%rd34, %rd3, %rd33;
	st.global.u32 	[%rd34], %r58;
	add.s64 	%rd35, %rd2, %rd33;
	st.global.u32 	[%rd35], %r59;
	add.s64 	%rd36, %rd1, %rd33;
	st.global.u32 	[%rd36], %r60;
	st.global.u32 	[%rd34+4], %r58;
	st.global.u32 	[%rd35+4], %r59;
	st.global.u32 	[%rd36+4], %r60;
	st.global.u32 	[%rd34+8], %r58;
	st.global.u32 	[%rd35+8], %r59;
	st.global.u32 	[%rd36+8], %r60;
	st.global.u32 	[%rd34+12], %r58;
	st.global.u32 	[%rd35+12], %r59;
	st.global.u32 	[%rd36+12], %r60;
	add.s32 	%r223, %r223, 4;
$L__BB0_24:
	setp.eq.s32 	%p16, %r62, 0;
	@%p16 bra 	$L__BB0_29;
	setp.eq.s32 	%p17, %r62, 1;
	@%p17 bra 	$L__BB0_27;
	add.s32 	%r182, %r67, %r223;
	mul.wide.s32 	%rd37, %r182, 4;
	add.s64 	%rd38, %rd3, %rd37;
	st.global.u32 	[%rd38], %r58;
	add.s64 	%rd39, %rd2, %rd37;
	st.global.u32 	[%rd39], %r59;
	add.s64 	%rd40, %rd1, %rd37;
	st.global.u32 	[%rd40], %r60;
	st.global.u32 	[%rd38+4], %r58;
	st.global.u32 	[%rd39+4], %r59;
	st.global.u32 	[%rd40+4], %r60;
	add.s32 	%r223, %r223, 2;
$L__BB0_27:
	setp.eq.s32 	%p18, %r64, 0;
	@%p18 bra 	$L__BB0_29;
	add.s32 	%r183, %r67, %r223;
	mul.wide.s32 	%rd41, %r183, 4;
	add.s64 	%rd42, %rd3, %rd41;
	st.global.u32 	[%rd42], %r58;
	add.s64 	%rd43, %rd2, %rd41;
	st.global.u32 	[%rd43], %r59;
	add.s64 	%rd44, %rd1, %rd41;
	st.global.u32 	[%rd44], %r60;
$L__BB0_29:
	add.s32 	%r219, %r219, 1;
	setp.ne.s32 	%p19, %r219, %r78;
	@%p19 bra 	$L__BB0_18;
$L__BB0_30:
	ret;

}
	// .globl	_Z16aveMosaic3_strucP6PPMrgbPiS1_S1_
.visible .entry _Z16aveMosaic3_strucP6PPMrgbPiS1_S1_(
	.param .u64 .ptr .align 1 _Z16aveMosaic3_strucP6PPMrgbPiS1_S1__param_0,
	.param .u64 .ptr .align 1 _Z16aveMosaic3_strucP6PPMrgbPiS1_S1__param_1,
	.param .u64 .ptr .align 1 _Z16aveMosaic3_strucP6PPMrgbPiS1_S1__param_2,
	.param .u64 .ptr .align 1 _Z16aveMosaic3_strucP6PPMrgbPiS1_S1__param_3
)
{
	.reg .pred 	%p<18>;
	.reg .b16 	%rs<4>;
	.reg .b32 	%r<226>;
	.reg .b64 	%rd<24>;

	ld.param.u64 	%rd6, [_Z16aveMosaic3_strucP6PPMrgbPiS1_S1__param_0];
	ld.param.u64 	%rd3, [_Z16aveMosaic3_strucP6PPMrgbPiS1_S1__param_1];
	ld.param.u64 	%rd4, [_Z16aveMosaic3_strucP6PPMrgbPiS1_S1__param_2];
	ld.param.u64 	%rd5, [_Z16aveMosaic3_strucP6PPMrgbPiS1_S1__param_3];
	cvta.to.global.u64 	%rd1, %rd6;
	ld.const.u32 	%r1, [d_c];
	mov.u32 	%r78, %ctaid.x;
	mov.u32 	%r79, %ctaid.y;
	ld.const.u32 	%r2, [d_WIDTH];
	mad.lo.s32 	%r80, %r2, %r79, %r78;
	mul.lo.s32 	%r3, %r80, %r1;
	setp.lt.s32 	%p1, %r1, 1;
	mov.b32 	%r215, 0;
	mov.u32 	%r216, %r215;
	mov.u32 	%r217, %r215;
	@%p1 bra 	$L__BB1_14;
	and.b32  	%r4, %r1, 7;
	add.s32 	%r5, %r4, -1;
	and.b32  	%r6, %r1, 3;
	and.b32  	%r7, %r1, 2147483640;
	and.b32  	%r8, %r1, 1;
	mov.b32 	%r186, 0;
	mov.u32 	%r217, %r186;
	mov.u32 	%r216, %r186;
	mov.u32 	%r215, %r186;
$L__BB1_2:
	setp.lt.u32 	%p2, %r1, 8;
	mul.lo.s32 	%r13, %r2, %r186;
	mov.b32 	%r204, 0;
	@%p2 bra 	$L__BB1_5;
	add.s32 	%r14, %r3, %r13;
	mov.b32 	%r190, 0;
$L__BB1_4:
	.pragma "nounroll";
	add.s32 	%r85, %r190, %r14;
	mul.wide.s32 	%rd7, %r85, 3;
	add.s64 	%rd8, %rd1, %rd7;
	ld.global.u8 	%r86, [%rd8];
	add.s32 	%r87, %r215, %r86;
	ld.global.u8 	%r88, [%rd8+1];
	add.s32 	%r89, %r216, %r88;
	ld.global.u8 	%r90, [%rd8+2];
	add.s32 	%r91, %r217, %r90;
	ld.global.u8 	%r92, [%rd8+3];
	add.s32 	%r93, %r87, %r92;
	ld.global.u8 	%r94, [%rd8+4];
	add.s32 	%r95, %r89, %r94;
	ld.global.u8 	%r96, [%rd8+5];
	add.s32 	%r97, %r91, %r96;
	ld.global.u8 	%r98, [%rd8+6];
	add.s32 	%r99, %r93, %r98;
	ld.global.u8 	%r100, [%rd8+7];
	add.s32 	%r101, %r95, %r100;
	ld.global.u8 	%r102, [%rd8+8];
	add.s32 	%r103, %r97, %r102;
	ld.global.u8 	%r104, [%rd8+9];
	add.s32 	%r105, %r99, %r104;
	ld.global.u8 	%r106, [%rd8+10];
	add.s32 	%r107, %r101, %r106;
	ld.global.u8 	%r108, [%rd8+11];
	add.s32 	%r109, %r103, %r108;
	ld.global.u8 	%r110, [%rd8+12];
	add.s32 	%r111, %r105, %r110;
	ld.global.u8 	%r112, [%rd8+13];
	add.s32 	%r113, %r107, %r112;
	ld.global.u8 	%r114, [%rd8+14];
	add.s32 	%r115, %r109, %r114;
	ld.global.u8 	%r116, [%rd8+15];
	add.s32 	%r117, %r111, %r116;
	ld.global.u8 	%r118, [%rd8+16];
	add.s32 	%r119, %r113, %r118;
	ld.global.u8 	%r120, [%rd8+17];
	add.s32 	%r121, %r115, %r120;
	ld.global.u8 	%r122, [%rd8+18];
	add.s32 	%r123, %r117, %r122;
	ld.global.u8 	%r124, [%rd8+19];
	add.s32 	%r125, %r119, %r124;
	ld.global.u8 	%r126, [%rd8+20];
	add.s32 	%r127, %r121, %r126;
	ld.global.u8 	%r128, [%rd8+21];
	add.s32 	%r215, %r123, %r128;
	ld.global.u8 	%r129, [%rd8+22];
	add.s32 	%r216, %r125, %r129;
	ld.global.u8 	%r130, [%rd8+23];
	add.s32 	%r217, %r127, %r130;
	add.s32 	%r190, %r190, 8;
	setp.ne.s32 	%p3, %r190, %r7;
	mov.u32 	%r204, %r7;
	@%p3 bra 	$L__BB1_4;
$L__BB1_5:
	setp.eq.s32 	%p4, %r4, 0;
	@%p4 bra 	$L__BB1_13;
	setp.lt.u32 	%p5, %r5, 3;
	@%p5 bra 	$L__BB1_8;
	add.s32 	%r132, %r204, %r3;
	add.s32 	%r133, %r13, %r132;
	mul.wide.s32 	%rd9, %r133, 3;
	add.s64 	%rd10, %rd1, %rd9;
	ld.global.u8 	%r134, [%rd10];
	add.s32 	%r135, %r215, %r134;
	ld.global.u8 	%r136, [%rd10+1];
	add.s32 	%r137, %r216, %r136;
	ld.global.u8 	%r138, [%rd10+2];
	add.s32 	%r139, %r217, %r138;
	ld.global.u8 	%r140, [%rd10+3];
	add.s32 	%r141, %r135, %r140;
	ld.global.u8 	%r142, [%rd10+4];
	add.s32 	%r143, %r137, %r142;
	ld.global.u8 	%r144, [%rd10+5];
	add.s32 	%r145, %r139, %r144;
	ld.global.u8 	%r146, [%rd10+6];
	add.s32 	%r147, %r141, %r146;
	ld.global.u8 	%r148, [%rd10+7];
	add.s32 	%r149, %r143, %r148;
	ld.global.u8 	%r150, [%rd10+8];
	add.s32 	%r151, %r145, %r150;
	ld.global.u8 	%r152, [%rd10+9];
	add.s32 	%r215, %r147, %r152;
	ld.global.u8 	%r153, [%rd10+10];
	add.s32 	%r216, %r149, %r153;
	ld.global.u8 	%r154, [%rd10+11];
	add.s32 	%r217, %r151, %r154;
	add.s32 	%r204, %r204, 4;
$L__BB1_8:
	setp.eq.s32 	%p6, %r6, 0;
	@%p6 bra 	$L__BB1_13;
	setp.eq.s32 	%p7, %r6, 1;
	@%p7 bra 	$L__BB1_11;
	add.s32 	%r156, %r204, %r3;
	add.s32 	%r157, %r13, %r156;
	mul.wide.s32 	%rd11, %r157, 3;
	add.s64 	%rd12, %rd1, %rd11;
	ld.global.u8 	%r158, [%rd12];
	add.s32 	%r159, %r215, %r158;
	ld.global.u8 	%r160, [%rd12+1];
	add.s32 	%r161, %r216, %r160;
	ld.global.u8 	%r162, [%rd12+2];
	add.s32 	%r163, %r217, %r162;
	ld.global.u8 	%r164, [%rd12+3];
	add.s32 	%r215, %r159, %r164;
	ld.global.u8 	%r165, [%rd12+4];
	add.s32 	%r216, %r161, %r165;
	ld.global.u8 	%r166, [%rd12+5];
	add.s32 	%r217, %r163, %r166;
	add.s32 	%r204, %r204, 2;
$L__BB1_11:
	setp.eq.s32 	%p8, %r8, 0;
	@%p8 bra 	$L__BB1_13;
	add.s32 	%r167, %r204, %r3;
	add.s32 	%r168, %r13, %r167;
	mul.wide.s32 	%rd13, %r168, 3;
	add.s64 	%rd14, %rd1, %rd13;
	ld.global.u8 	%r169, [%rd14];
	add.s32 	%r215, %r215, %r169;
	ld.global.u8 	%r170, [%rd14+1];
	add.s32 	%r216, %r216, %r170;
	ld.global.u8 	%r171, [%rd14+2];
	add.s32 	%r217, %r217, %r171;
$L__BB1_13:
	add.s32 	%r186, %r186, 1;
	setp.ne.s32 	%p9, %r186, %r1;
	@%p9 bra 	$L__BB1_2;
$L__BB1_14:
	bar.sync 	0;
	mov.u32 	%r172, %tid.x;
	setp.ne.s32 	%p10, %r172, 0;
	@%p10 bra 	$L__BB1_16;
	cvta.to.global.u64 	%rd15, %rd3;
	atom.global.add.u32 	%r173, [%rd15], %r215;
	cvta.to.global.u64 	%rd16, %rd4;
	atom.global.add.u32 	%r174, [%rd16], %r216;
	cvta.to.global.u64 	%rd17, %rd5;
	atom.global.add.u32 	%r175, [%rd17], %r217;
$L__BB1_16:
	setp.lt.s32 	%p11, %r1, 1;
	bar.sync 	0;
	@%p11 bra 	$L__BB1_27;
	mul.lo.s32 	%r177, %r1, %r1;
	div.s32 	%r178, %r215, %r177;
	cvt.u16.u32 	%rs1, %r178;
	div.s32 	%r179, %r216, %r177;
	cvt.u16.u32 	%rs2, %r179;
	div.s32 	%r180, %r217, %r177;
	cvt.u16.u32 	%rs3, %r180;
	and.b32  	%r62, %r1, 3;
	and.b32  	%r63, %r1, 2147483644;
	and.b32  	%r64, %r1, 1;
	neg.s32 	%r65, %r63;
	add.s64 	%rd2, %rd1, 5;
	mov.b32 	%r221, 0;
$L__BB1_18:
	setp.lt.u32 	%p12, %r1, 4;
	mul.lo.s32 	%r67, %r2, %r221;
	mov.b32 	%r225, 0;
	@%p12 bra 	$L__BB1_21;
	add.s32 	%r222, %r3, %r67;
	mov.u32 	%r223, %r65;
$L__BB1_20:
	.pragma "nounroll";
	mul.wide.s32 	%rd18, %r222, 3;
	add.s64 	%rd19, %rd2, %rd18;
	st.global.u8 	[%rd19+-5], %rs1;
	st.global.u8 	[%rd19+-4], %rs2;
	st.global.u8 	[%rd19+-3], %rs3;
	st.global.u8 	[%rd19+-2], %rs1;
	st.global.u8 	[%rd19+-1], %rs2;
	st.global.u8 	[%rd19], %rs3;
	st.global.u8 	[%rd19+1], %rs1;
	st.global.u8 	[%rd19+2], %rs2;
	st.global.u8 	[%rd19+3], %rs3;
	st.global.u8 	[%rd19+4], %rs1;
	st.global.u8 	[%rd19+5], %rs2;
	st.global.u8 	[%rd19+6], %rs3;
	add.s32 	%r223, %r223, 4;
	add.s32 	%r222, %r222, 4;
	setp.ne.s32 	%p13, %r223, 0;
	mov.u32 	%r225, %r63;
	@%p13 bra 	$L__BB1_20;
$L__BB1_21:
	setp.eq.s32 	%p14, %r62, 0;
	@%p14 bra 	$L__BB1_26;
	setp.eq.s32 	%p15, %r62, 1;
	@%p15 bra 	$L__BB1_24;
	add.s32 	%r182, %r225, %r3;
	add.s32 	%r183, %r67, %r182;
	mul.wide.s32 	%rd20, %r183, 3;
	add.s64 	%rd21, %rd1, %rd20;
	st.global.u8 	[%rd21], %rs1;
	st.global.u8 	[%rd21+1], %rs2;
	st.global.u8 	[%rd21+2], %rs3;
	st.global.u8 	[%rd21+3], %rs1;
	st.global.u8 	[%rd21+4], %rs2;
	st.global.u8 	[%rd21+5], %rs3;
	add.s32 	%r225, %r225, 2;
$L__BB1_24:
	setp.eq.s32 	%p16, %r64, 0;
	@%p16 bra 	$L__BB1_26;
	add.s32 	%r184, %r225, %r3;
	add.s32 	%r185, %r67, %r184;
	mul.wide.s32 	%rd22, %r185, 3;
	add.s64 	%rd23, %rd1, %rd22;
	st.global.u8 	[%rd23], %rs1;
	st.global.u8 	[%rd23+1], %rs2;
	st.global.u8 	[%rd23+2], %rs3;
$L__BB1_26:
	add.s32 	%r221, %r221, 1;
	setp.ne.s32 	%p17, %r221, %r1;
	@%p17 bra 	$L__BB1_18;
$L__BB1_27:
	ret;

}


// ===== COMPILED SASS (sm_100) =====

	.target	sm_100

	.elftype	@"ET_EXEC"


//--------------------- .note.nv.tkinfo           --------------------------
	.section	.note.nv.tkinfo,"",@"SHT_NOTE"
	.sectionflags	@"SHF_NOTE_NV_TKINFO"
	.tkinfo
        /*0018*/ 	.word	0x00000002
        /*0030*/ 	.string	""
        /*0030*/ 	.string	"ptxas"
        /*0030*/ 	.string	"Cuda compilation tools, release 13.0, V13.0.88"
        /*0030*/ 	.string	"Build cuda_13.0.r13.0/compiler.36424714_0"
        /*0030*/ 	.string	"-arch sm_100 -m 64 "



//--------------------- .note.nv.cuinfo           --------------------------
	.section	.note.nv.cuinfo,"",@"SHT_NOTE"
	.sectionflags	@"SHF_NOTE_NV_CUINFO"
        /*0018*/ 	.short	0x0002
        /*001a*/ 	.short	0x0064
        /*001c*/ 	.short	0x0082
	.zero		2


//--------------------- .nv.info                  --------------------------
	.section	.nv.info,"",@"SHT_CUDA_INFO"
	.align	4


	//----- nvinfo : EIATTR_REGCOUNT
	.align		4
        /*0000*/ 	.byte	0x04, 0x2f
        /*0002*/ 	.short	(.L_3 - .L_2)
	.align		4
.L_2:
        /*0004*/ 	.word	index@(_Z10aveMosaic3PiS_S_iiS_S_S_)
        /*0008*/ 	.word	0x00000020


	//----- nvinfo : EIATTR_FRAME_SIZE
	.align		4
.L_3:
        /*000c*/ 	.byte	0x04, 0x11
        /*000e*/ 	.short	(.L_5 - .L_4)
	.align		4
.L_4:
        /*0010*/ 	.word	index@(_Z10aveMosaic3PiS_S_iiS_S_S_)
        /*0014*/ 	.word	0x00000000


	//----- nvinfo : EIATTR_REGCOUNT
	.align		4
.L_5:
        /*0018*/ 	.byte	0x04, 0x2f
        /*001a*/ 	.short	(.L_7 - .L_6)
	.align		4
.L_6:
        /*001c*/ 	.word	index@(_Z16aveMosaic3_strucP6PPMrgbPiS1_S1_)
        /*0020*/ 	.word	0x0000001e


	//----- nvinfo : EIATTR_FRAME_SIZE
	.align		4
.L_7:
        /*0024*/ 	.byte	0x04, 0x11
        /*0026*/ 	.short	(.L_9 - .L_8)
	.align		4
.L_8:
        /*0028*/ 	.word	index@(_Z16aveMosaic3_strucP6PPMrgbPiS1_S1_)
        /*002c*/ 	.word	0x00000000


	//----- nvinfo : EIATTR_MIN_STACK_SIZE
	.align		4
.L_9:
        /*0030*/ 	.byte	0x04, 0x12
        /*0032*/ 	.short	(.L_11 - .L_10)
	.align		4
.L_10:
        /*0034*/ 	.word	index@(_Z16aveMosaic3_strucP6PPMrgbPiS1_S1_)
        /*0038*/ 	.word	0x00000000


	//----- nvinfo : EIATTR_MIN_STACK_SIZE
	.align		4
.L_11:
        /*003c*/ 	.byte	0x04, 0x12
        /*003e*/ 	.short	(.L_13 - .L_12)
	.align		4
.L_12:
        /*0040*/ 	.word	index@(_Z10aveMosaic3PiS_S_iiS_S_S_)
        /*0044*/ 	.word	0x00000000
.L_13:


//--------------------- .nv.compat                --------------------------
	.section	.nv.compat,"",@"SHT_CUDA_COMPAT_INFO"
	.align	4
        /*0000*/ 	.byte	0x02, 0x09, 0x00, 0x00, 0x02, 0x02, 0x01, 0x00, 0x02, 0x05, 0x05, 0x00, 0x03, 0x07, 0x01, 0x01
        /*0010*/ 	.byte	0x02, 0x03, 0x00, 0x00, 0x02, 0x06, 0x01, 0x00, 0x04, 0x0b, 0x08, 0x00, 0x09, 0x00, 0x00, 0x00
        /*0020*/ 	.byte	0x00, 0x00, 0x00, 0x00


//--------------------- .nv.info._Z16aveMosaic3_strucP6PPMrgbPiS1_S1_ --------------------------
	.section	.nv.info._Z16aveMosaic3_strucP6PPMrgbPiS1_S1_,"",@"SHT_CUDA_INFO"
	.sectionflags	@""
	.align	4


	//----- nvinfo : EIATTR_CUDA_API_VERSION
	.align		4
        /*0000*/ 	.byte	0x04, 0x37
        /*0002*/ 	.short	(.L_15 - .L_14)
.L_14:
        /*0004*/ 	.word	0x00000082


	//----- nvinfo : EIATTR_KPARAM_INFO
	.align		4
.L_15:
        /*0008*/ 	.byte	0x04, 0x17
        /*000a*/ 	.short	(.L_17 - .L_16)
.L_16:
        /*000c*/ 	.word	0x00000000
        /*0010*/ 	.short	0x0003
        /*0012*/ 	.short	0x0018
        /*0014*/ 	.byte	0x00, 0xf5, 0x21, 0x00


	//----- nvinfo : EIATTR_KPARAM_INFO
	.align		4
.L_17:
        /*0018*/ 	.byte	0x04, 0x17
        /*001a*/ 	.short	(.L_19 - .L_18)
.L_18:
        /*001c*/ 	.word	0x00000000
        /*0020*/ 	.short	0x0002
        /*0022*/ 	.short	0x0010
        /*0024*/ 	.byte	0x00, 0xf5, 0x21, 0x00


	//----- nvinfo : EIATTR_KPARAM_INFO
	.align		4
.L_19:
        /*0028*/ 	.byte	0x04, 0x17
        /*002a*/ 	.short	(.L_21 - .L_20)
.L_20:
        /*002c*/ 	.word	0x00000000
        /*0030*/ 	.short	0x0001
        /*0032*/ 	.short	0x0008
        /*0034*/ 	.byte	0x00, 0xf5, 0x21, 0x00


	//----- nvinfo : EIATTR_KPARAM_INFO
	.align		4
.L_21:
        /*0038*/ 	.byte	0x04, 0x17
        /*003a*/ 	.short	(.L_23 - .L_22)
.L_22:
        /*003c*/ 	.word	0x00000000
        /*0040*/ 	.short	0x0000
        /*0042*/ 	.short	0x0000
        /*0044*/ 	.byte	0x00, 0xf5, 0x21, 0x00


	//----- nvinfo : EIATTR_SPARSE_MMA_MASK
	.align		4
.L_23:
        /*0048*/ 	.byte	0x03, 0x50
        /*004a*/ 	.short	0x0000


	//----- nvinfo : EIATTR_MAXREG_COUNT
	.align		4
        /*004c*/ 	.byte	0x03, 0x1b
        /*004e*/ 	.short	0x00ff


	//----- nvinfo : EIATTR_NUM_BARRIERS
	.align		4
        /*0050*/ 	.byte	0x02, 0x4c
        /*0052*/ 	.byte	0x01
	.zero		1


	//----- nvinfo : EIATTR_MERCURY_ISA_VERSION
	.align		4
        /*0054*/ 	.byte	0x03, 0x5f
        /*0056*/ 	.short	0x0101


	//----- nvinfo : EIATTR_VRC_CTA_INIT_COUNT
	.align		4
        /*0058*/ 	.byte	0x02, 0x4a
	.zero		1
	.zero		1


	//----- nvinfo : EIATTR_EXIT_INSTR_OFFSETS
	.align		4
        /*005c*/ 	.byte	0x04, 0x1c
        /*005e*/ 	.short	(.L_25 - .L_24)


	//   ....[0]....
.L_24:
        /*0060*/ 	.word	0x00000920


	//   ....[1]....
        /*0064*/ 	.word	0x00001050


	//----- nvinfo : EIATTR_CRS_STACK_SIZE
	.align		4
.L_25:
        /*0068*/ 	.byte	0x04, 0x1e
        /*006a*/ 	.short	(.L_27 - .L_26)
.L_26:
        /*006c*/ 	.word	0x00000000


	//----- nvinfo : EIATTR_CBANK_PARAM_SIZE
	.align		4
.L_27:
        /*0070*/ 	.byte	0x03, 0x19
        /*0072*/ 	.short	0x0020


	//----- nvinfo : EIATTR_PARAM_CBANK
	.align		4
        /*0074*/ 	.byte	0x04, 0x0a
        /*0076*/ 	.short	(.L_29 - .L_28)
	.align		4
.L_28:
        /*0078*/ 	.word	index@(.nv.constant0._Z16aveMosaic3_strucP6PPMrgbPiS1_S1_)
        /*007c*/ 	.short	0x0380
        /*007e*/ 	.short	0x0020


	//----- nvinfo : EIATTR_SW_WAR
	.align		4
.L_29:
        /*0080*/ 	.byte	0x04, 0x36
        /*0082*/ 	.short	(.L_31 - .L_30)
.L_30:
        /*0084*/ 	.word	0x00000008
.L_31:


//--------------------- .nv.info._Z10aveMosaic3PiS_S_iiS_S_S_ --------------------------
	.section	.nv.info._Z10aveMosaic3PiS_S_iiS_S_S_,"",@"SHT_CUDA_INFO"
	.sectionflags	@""
	.align	4


	//----- nvinfo : EIATTR_CUDA_API_VERSION
	.align		4
        /*0000*/ 	.byte	0x04, 0x37
        /*0002*/ 	.short	(.L_33 - .L_32)
.L_32:
        /*0004*/ 	.word	0x00000082


	//----- nvinfo : EIATTR_KPARAM_INFO
	.align		4
.L_33:
        /*0008*/ 	.byte	0x04, 0x17
        /*000a*/ 	.short	(.L_35 - .L_34)
.L_34:
        /*000c*/ 	.word	0x00000000
        /*0010*/ 	.short	0x0007
        /*0012*/ 	.short	0x0030
        /*0014*/ 	.byte	0x00, 0xf5, 0x21, 0x00


	//----- nvinfo : EIATTR_KPARAM_INFO
	.align		4
.L_35:
        /*0018*/ 	.byte	0x04, 0x17
        /*001a*/ 	.short	(.L_37 - .L_36)
.L_36:
        /*001c*/ 	.word	0x00000000
        /*0020*/ 	.short	0x0006
        /*0022*/ 	.short	0x0028
        /*0024*/ 	.byte	0x00, 0xf5, 0x21, 0x00


	//----- nvinfo : EIATTR_KPARAM_INFO
	.align		4
.L_37:
        /*0028*/ 	.byte	0x04, 0x17
        /*002a*/ 	.short	(.L_39 - .L_38)
.L_38:
        /*002c*/ 	.word	0x00000000
        /*0030*/ 	.short	0x0005
        /*0032*/ 	.short	0x0020
        /*0034*/ 	.byte	0x00, 0xf5, 0x21, 0x00


	//----- nvinfo : EIATTR_KPARAM_INFO
	.align		4
.L_39:
        /*0038*/ 	.byte	0x04, 0x17
        /*003a*/ 	.short	(.L_41 - .L_40)
.L_40:
        /*003c*/ 	.word	0x00000000
        /*0040*/ 	.short	0x0004
        /*0042*/ 	.short	0x001c
        /*0044*/ 	.byte	0x00, 0xf0, 0x11, 0x00


	//----- nvinfo : EIATTR_KPARAM_INFO
	.align		4
.L_41:
        /*0048*/ 	.byte	0x04, 0x17
        /*004a*/ 	.short	(.L_43 - .L_42)
.L_42:
        /*004c*/ 	.word	0x00000000
        /*0050*/ 	.short	0x0003
        /*0052*/ 	.short	0x0018
        /*0054*/ 	.byte	0x00, 0xf0, 0x11, 0x00


	//----- nvinfo : EIATTR_KPARAM_INFO
	.align		4
.L_43:
        /*0058*/ 	.byte	0x04, 0x17
        /*005a*/ 	.short	(.L_45 - .L_44)
.L_44:
        /*005c*/ 	.word	0x00000000
        /*0060*/ 	.short	0x0002
        /*0062*/ 	.short	0x0010
        /*0064*/ 	.byte	0x00, 0xf5, 0x21, 0x00


	//----- nvinfo : EIATTR_KPARAM_INFO
	.align		4
.L_45:
        /*0068*/ 	.byte	0x04, 0x17
        /*006a*/ 	.short	(.L_47 - .L_46)
.L_46:
        /*006c*/ 	.word	0x00000000
        /*0070*/ 	.short	0x0001
        /*0072*/ 	.short	0x0008
        /*0074*/ 	.byte	0x00, 0xf5, 0x21, 0x00


	//----- nvinfo : EIATTR_KPARAM_INFO
	.align		4
.L_47:
        /*0078*/ 	.byte	0x04, 0x17
        /*007a*/ 	.short	(.L_49 - .L_48)
.L_48:
        /*007c*/ 	.word	0x00000000
        /*0080*/ 	.short	0x0000
        /*0082*/ 	.short	0x0000
        /*0084*/ 	.byte	0x00, 0xf5, 0x21, 0x00


	//----- nvinfo : EIATTR_SPARSE_MMA_MASK
	.align		4
.L_49:
        /*0088*/ 	.byte	0x03, 0x50
        /*008a*/ 	.short	0x0000


	//----- nvinfo : EIATTR_MAXREG_COUNT
	.align		4
        /*008c*/ 	.byte	0x03, 0x1b
        /*008e*/ 	.short	0x00ff


	//----- nvinfo : EIATTR_NUM_BARRIERS
	.align		4
        /*0090*/ 	.byte	0x02, 0x4c
        /*0092*/ 	.byte	0x01
	.zero		1


	//----- nvinfo : EIATTR_MERCURY_ISA_VERSION
	.align		4
        /*0094*/ 	.byte	0x03, 0x5f
        /*0096*/ 	.short	0x0101


	//----- nvinfo : EIATTR_VRC_CTA_INIT_COUNT
	.align		4
        /*0098*/ 	.byte	0x02, 0x4a
	.zero		1
	.zero		1


	//----- nvinfo : EIATTR_EXIT_INSTR_OFFSETS
	.align		4
        /*009c*/ 	.byte	0x04, 0x1c
        /*009e*/ 	.short	(.L_51 - .L_50)


	//   ....[0]....
.L_50:
        /*00a0*/ 	.word	0x00000c50


	//   ....[1]....
        /*00a4*/ 	.word	0x00001350


	//----- nvinfo : EIATTR_CRS_STACK_SIZE
	.align		4
.L_51:
        /*00a8*/ 	.byte	0x04, 0x1e
        /*00aa*/ 	.short	(.L_53 - .L_52)
.L_52:
        /*00ac*/ 	.word	0x00000000


	//----- nvinfo : EIATTR_CBANK_PARAM_SIZE
	.align		4
.L_53:
        /*00b0*/ 	.byte	0x03, 0x19
        /*00b2*/ 	.short	0x0038


	//----- nvinfo : EIATTR_PARAM_CBANK
	.align		4
        /*00b4*/ 	.byte	0x04, 0x0a
        /*00b6*/ 	.short	(.L_55 - .L_54)
	.align		4
.L_54:
        /*00b8*/ 	.word	index@(.nv.constant0._Z10aveMosaic3PiS_S_iiS_S_S_)
        /*00bc*/ 	.short	0x0380
        /*00be*/ 	.short	0x0038


	//----- nvinfo : EIATTR_SW_WAR
	.align		4
.L_55:
        /*00c0*/ 	.byte	0x04, 0x36
        /*00c2*/ 	.short	(.L_57 - .L_56)
.L_56:
        /*00c4*/ 	.word	0x00000008
.L_57:


//--------------------- .nv.callgraph             --------------------------
	.section	.nv.callgraph,"",@"SHT_CUDA_CALLGRAPH"
	.align	4
	.sectionentsize	8
	.align		4
        /*0000*/ 	.word	0x00000000
	.align		4
        /*0004*/ 	.word	0xffffffff
	.align		4
        /*0008*/ 	.word	0x00000000
	.align		4
        /*000c*/ 	.word	0xfffffffe
	.align		4
        /*0010*/ 	.word	0x00000000
	.align		4
        /*0014*/ 	.word	0xfffffffd
	.align		4
        /*0018*/ 	.word	0x00000000
	.align		4
        /*001c*/ 	.word	0xfffffffc


//--------------------- .nv.constant3             --------------------------
	.section	.nv.constant3,"a",@progbits
	.align	4
.nv.constant3:
	.type		d_c,@object
	.size		d_c,(d_WIDTH - d_c)
d_c:
	.zero		4
	.type		d_WIDTH,@object
	.size		d_WIDTH,(.L_1 - d_WIDTH)
d_WIDTH:
	.zero		4
.L_1:


//--------------------- .text._Z16aveMosaic3_strucP6PPMrgbPiS1_S1_ --------------------------
	.section	.text._Z16aveMosaic3_strucP6PPMrgbPiS1_S1_,"ax",@progbits
	.align	128
        .global         _Z16aveMosaic3_strucP6PPMrgbPiS1_S1_
        .type           _Z16aveMosaic3_strucP6PPMrgbPiS1_S1_,@function
        .size           _Z16aveMosaic3_strucP6PPMrgbPiS1_S1_,(.L_x_29 - _Z16aveMosaic3_strucP6PPMrgbPiS1_S1_)
        .other          _Z16aveMosaic3_strucP6PPMrgbPiS1_S1_,@"STO_CUDA_ENTRY STV_DEFAULT"
_Z16aveMosaic3_strucP6PPMrgbPiS1_S1_:
.text._Z16aveMosaic3_strucP6PPMrgbPiS1_S1_:
[----:B------:R-:W-:Y:S01]  /*0000*/  LDC R1, c[0x0][0x37c] ;  /* 0x0000df00ff017b82 */ /* 0x000fe20000000800 */
[----:B------:R-:W0:Y:S07]  /*0010*/  LDCU.64 UR6, c[0x3][URZ] ;  /* 0x00c00000ff0677ac */ /* 0x000e2e0008000a00 */
[----:B------:R-:W-:Y:S01]  /*0020*/  S2UR UR4, SR_CTAID.X ;  /* 0x00000000000479c3 */ /* 0x000fe20000002500 */
[----:B------:R-:W-:Y:S01]  /*0030*/  IMAD.MOV.U32 R6, RZ, RZ, RZ ;  /* 0x000000ffff067224 */ /* 0x000fe200078e00ff */
[----:B------:R-:W1:Y:S01]  /*0040*/  LDCU.64 UR8, c[0x0][0x358] ;  /* 0x00006b00ff0877ac */ /* 0x000e620008000a00 */
[----:B------:R-:W-:-:S02]  /*0050*/  IMAD.MOV.U32 R8, RZ, RZ, RZ ;  /* 0x000000ffff087224 */ /* 0x000fc400078e00ff */
[----:B------:R-:W-:-:S03]  /*0060*/  IMAD.MOV.U32 R10, RZ, RZ, RZ ;  /* 0x000000ffff0a7224 */ /* 0x000fc600078e00ff */
[----:B------:R-:W2:Y:S01]  /*0070*/  S2UR UR5, SR_CTAID.Y ;  /* 0x00000000000579c3 */ /* 0x000ea20000002600 */
[----:B0-----:R-:W-:-:S05]  /*0080*/  IMAD.U32 R0, RZ, RZ, UR6 ;  /* 0x00000006ff007e24 */ /* 0x001fca000f8e00ff */
[----:B------:R-:W-:Y:S01]  /*0090*/  ISETP.GE.AND P0, PT, R0, 0x1, PT ;  /* 0x000000010000780c */ /* 0x000fe20003f06270 */
[----:B--2---:R-:W-:-:S06]  /*00a0*/  UIMAD UR4, UR5, UR7, UR4 ;  /* 0x00000007050472a4 */ /* 0x004fcc000f8e0204 */
[----:B------:R-:W-:-:S06]  /*00b0*/  IMAD R4, R0, UR4, RZ ;  /* 0x0000000400047c24 */ /* 0x000fcc000f8e02ff */
[----:B-1----:R-:W-:Y:S05]  /*00c0*/  @!P0 BRA `(.L_x_0) ;  /* 0x0000000400dc8947 */ /* 0x002fea0003800000 */
[C---:B------:R-:W-:Y:S02]  /*00d0*/  LOP3.LUT R18, R0.reuse, 0x7, RZ, 0xc0, !PT ;  /* 0x0000000700127812 */ /* 0x040fe400078ec0ff */
[----:B------:R-:W-:Y:S02]  /*00e0*/  CS2R R6, SRZ ;  /* 0x0000000000067805 */ /* 0x000fe4000001ff00 */
[C---:B------:R-:W-:Y:S01]  /*00f0*/  LOP3.LUT R20, R0.reuse, 0x3, RZ, 0xc0, !PT ;  /* 0x0000000300147812 */ /* 0x040fe200078ec0ff */
[----:B------:R-:W-:Y:S01]  /*0100*/  IMAD.MOV.U32 R10, RZ, RZ, RZ ;  /* 0x000000ffff0a7224 */ /* 0x000fe200078e00ff */
[----:B------:R-:W-:Y:S01]  /*0110*/  LOP3.LUT R5, R0, 0x7ffffff8, RZ, 0xc0, !PT ;  /* 0x7ffffff800057812 */ /* 0x000fe200078ec0ff */
[----:B------:R-:W-:Y:S02]  /*0120*/  VIADD R2, R18, 0xffffffff ;  /* 0xffffffff12027836 */ /* 0x000fe40000000000 */
[----:B------:R-:W-:-:S03]  /*0130*/  IMAD.MOV.U32 R8, RZ, RZ, RZ ;  /* 0x000000ffff087224 */ /* 0x000fc600078e00ff */
[----:B------:R-:W-:-:S13]  /*0140*/  ISETP.GE.U32.AND P0, PT, R2, 0x3, PT ;  /* 0x000000030200780c */ /* 0x000fda0003f06070 */
.L_x_5:
[----:B------:R-:W0:Y:S01]  /*0150*/  LDC R0, c[0x3][RZ] ;  /* 0x00c00000ff007b82 */ /* 0x000e220000000800 */
[----:B------:R-:W-:Y:S02]  /*0160*/  IMAD.MOV.U32 R9, RZ, RZ, R7 ;  /* 0x000000ffff097224 */ /* 0x000fe400078e0007 */
[----:B------:R-:W-:Y:S02]  /*0170*/  HFMA2 R11, -RZ, RZ, 0, 0 ;  /* 0x00000000ff0b7431 */ /* 0x000fe400000001ff */
[----:B------:R-:W-:Y:S01]  /*0180*/  VIADD R7, R7, 0x1 ;  /* 0x0000000107077836 */ /* 0x000fe20000000000 */
[----:B0-----:R-:W-:-:S04]  /*0190*/  ISETP.GE.U32.AND P2, PT, R0, 0x8, PT ;  /* 0x000000080000780c */ /* 0x001fc80003f46070 */
[----:B------:R-:W-:-:S09]  /*01a0*/  ISETP.NE.AND P1, PT, R7, R0, PT ;  /* 0x000000000700720c */ /* 0x000fd20003f25270 */
[----:B------:R-:W-:Y:S05]  /*01b0*/  @!P2 BRA `(.L_x_1) ;  /* 0x0000000000b8a947 */ /* 0x000fea0003800000 */
[----:B------:R-:W0:Y:S01]  /*01c0*/  LDC R11, c[0x3][0x4] ;  /* 0x00c00100ff0b7b82 */ /* 0x000e220000000800 */
[----:B------:R-:W-:Y:S01]  /*01d0*/  UMOV UR4, URZ ;  /* 0x000000ff00047c82 */ /* 0x000fe20008000000 */
[----:B0-----:R-:W-:-:S07]  /*01e0*/  IMAD R11, R9, R11, R4 ;  /* 0x0000000b090b7224 */ /* 0x001fce00078e0204 */
.L_x_2:
[----:B------:R-:W0:Y:S01]  /*01f0*/  LDC.64 R2, c[0x0][0x380] ;  /* 0x0000e000ff027b82 */ /* 0x000e220000000a00 */
[----:B------:R-:W-:-:S04]  /*0200*/  VIADD R13, R11, UR4 ;  /* 0x000000040b0d7c36 */ /* 0x000fc80008000000 */
[----:B0-----:R-:W-:-:S05]  /*0210*/  IMAD.WIDE R2, R13, 0x3, R2 ;  /* 0x000000030d027825 */ /* 0x001fca00078e0202 */
[----:B------:R-:W2:Y:S04]  /*0220*/  LDG.E.U8 R13, desc[UR8][R2.64] ;  /* 0x00000008020d7981 */ /* 0x000ea8000c1e1100 */
[----:B------:R-:W2:Y:S04]  /*0230*/  LDG.E.U8 R12, desc[UR8][R2.64+0x3] ;  /* 0x00000308020c7981 */ /* 0x000ea8000c1e1100 */
[----:B------:R-:W3:Y:S04]  /*0240*/  LDG.E.U8 R15, desc[UR8][R2.64+0x1] ;  /* 0x00000108020f7981 */ /* 0x000ee8000c1e1100 */
[----:B------:R-:W3:Y:S04]  /*0250*/  LDG.E.U8 R14, desc[UR8][R2.64+0x4] ;  /* 0x00000408020e7981 */ /* 0x000ee8000c1e1100 */
[----:B------:R-:W4:Y:S04]  /*0260*/  LDG.E.U8 R19, desc[UR8][R2.64+0x6] ;  /* 0x0000060802137981 */ /* 0x000f28000c1e1100 */
[----:B------:R-:W4:Y:S04]  /*0270*/  LDG.E.U8 R22, desc[UR8][R2.64+0x9] ;  /* 0x0000090802167981 */ /* 0x000f28000c1e1100 */
[----:B------:R-:W5:Y:S04]  /*0280*/  LDG.E.U8 R21, desc[UR8][R2.64+0x7] ;  /* 0x0000070802157981 */ /* 0x000f68000c1e1100 */
[----:B------:R-:W5:Y:S04]  /*0290*/  LDG.E.U8 R23, desc[UR8][R2.64+0xa] ;  /* 0x00000a0802177981 */ /* 0x000f68000c1e1100 */
[----:B------:R-:W5:Y:S04]  /*02a0*/  LDG.E.U8 R17, desc[UR8][R2.64+0x2] ;  /* 0x0000020802117981 */ /* 0x000f68000c1e1100 */
[----:B------:R-:W5:Y:S04]  /*02b0*/  LDG.E.U8 R16, desc[UR8][R2.64+0x5] ;  /* 0x0000050802107981 */ /* 0x000f68000c1e1100 */
[----:B------:R-:W5:Y:S04]  /*02c0*/  LDG.E.U8 R25, desc[UR8][R2.64+0xc] ;  /* 0x00000c0802197981 */ /* 0x000f68000c1e1100 */
[----:B------:R-:W5:Y:S04]  /*02d0*/  LDG.E.U8 R26, desc[UR8][R2.64+0xf] ;  /* 0x00000f08021a7981 */ /* 0x000f68000c1e1100 */
[----:B------:R-:W5:Y:S04]  /*02e0*/  LDG.E.U8 R24, desc[UR8][R2.64+0xd] ;  /* 0x00000d0802187981 */ /* 0x000f68000c1e1100 */
[----:B------:R-:W5:Y:S01]  /*02f0*/  LDG.E.U8 R27, desc[UR8][R2.64+0x10] ;  /* 0x00001008021b7981 */ /* 0x000f62000c1e1100 */
[----:B--2---:R-:W-:-:S03]  /*0300*/  IADD3 R6, PT, PT, R12, R6, R13 ;  /* 0x000000060c067210 */ /* 0x004fc60007ffe00d */
[----:B------:R-:W2:Y:S04]  /*0310*/  LDG.E.U8 R13, desc[UR8][R2.64+0x16] ;  /* 0x00001608020d7981 */ /* 0x000ea8000c1e1100 */
[----:B------:R-:W2:Y:S01]  /*0320*/  LDG.E.U8 R12, desc[UR8][R2.64+0x14] ;  /* 0x00001408020c7981 */ /* 0x000ea2000c1e1100 */
[----:B---3--:R-:W-:-:S03]  /*0330*/  IADD3 R14, PT, PT, R14, R8, R15 ;  /* 0x000000080e0e7210 */ /* 0x008fc60007ffe00f */
[----:B------:R-:W2:Y:S04]  /*0340*/  LDG.E.U8 R8, desc[UR8][R2.64+0x13] ;  /* 0x0000130802087981 */ /* 0x000ea8000c1e1100 */
[----:B------:R-:W3:Y:S01]  /*0350*/  LDG.E.U8 R15, desc[UR8][R2.64+0x17] ;  /* 0x00001708020f7981 */ /* 0x000ee2000c1e1100 */
[----:B----4-:R-:W-:-:S03]  /*0360*/  IADD3 R6, PT, PT, R22, R6, R19 ;  /* 0x0000000616067210 */ /* 0x010fc60007ffe013 */
[----:B------:R-:W4:Y:S04]  /*0370*/  LDG.E.U8 R22, desc[UR8][R2.64+0xb] ;  /* 0x00000b0802167981 */ /* 0x000f28000c1e1100 */
[----:B------:R-:W3:Y:S01]  /*0380*/  LDG.E.U8 R19, desc[UR8][R2.64+0xe] ;  /* 0x00000e0802137981 */ /* 0x000ee2000c1e1100 */
[----:B-----5:R-:W-:-:S03]  /*0390*/  IADD3 R23, PT, PT, R23, R14, R21 ;  /* 0x0000000e17177210 */ /* 0x020fc60007ffe015 */
[----:B------:R-:W4:Y:S04]  /*03a0*/  LDG.E.U8 R21, desc[UR8][R2.64+0x8] ;  /* 0x0000080802157981 */ /* 0x000f28000c1e1100 */
[----:B------:R-:W5:Y:S01]  /*03b0*/  LDG.E.U8 R14, desc[UR8][R2.64+0x12] ;  /* 0x00001208020e7981 */ /* 0x000f62000c1e1100 */
[----:B------:R-:W-:-:S03]  /*03c0*/  IADD3 R10, PT, PT, R16, R10, R17 ;  /* 0x0000000a100a7210 */ /* 0x000fc60007ffe011 */
[----:B------:R-:W3:Y:S04]  /*03d0*/  LDG.E.U8 R16, desc[UR8][R2.64+0x11] ;  /* 0x0000110802107981 */ /* 0x000ee8000c1e1100 */
[----:B------:R-:W5:Y:S01]  /*03e0*/  LDG.E.U8 R17, desc[UR8][R2.64+0x15] ;  /* 0x0000150802117981 */ /* 0x000f62000c1e1100 */
[----:B------:R-:W-:-:S06]  /*03f0*/  UIADD3 UR4, UPT, UPT, UR4, 0x8, URZ ;  /* 0x0000000804047890 */ /* 0x000fcc000fffe0ff */
[----:B------:R-:W-:Y:S02]  /*0400*/  ISETP.NE.AND P2, PT, R5, UR4, PT ;  /* 0x0000000405007c0c */ /* 0x000fe4000bf45270 */
[----:B------:R-:W-:Y:S02]  /*0410*/  IADD3 R6, PT, PT, R26, R6, R25 ;  /* 0x000000061a067210 */ /* 0x000fe40007ffe019 */
[----:B------:R-:W-:-:S04]  /*0420*/  IADD3 R23, PT, PT, R27, R23, R24 ;  /* 0x000000171b177210 */ /* 0x000fc80007ffe018 */
[----:B--2---:R-:W-:Y:S02]  /*0430*/  IADD3 R8, PT, PT, R13, R23, R8 ;  /* 0x000000170d087210 */ /* 0x004fe40007ffe008 */
[----:B----4-:R-:W-:-:S04]  /*0440*/  IADD3 R10, PT, PT, R22, R10, R21 ;  /* 0x0000000a160a7210 */ /* 0x010fc80007ffe015 */
[----:B---3--:R-:W-:Y:S02]  /*0450*/  IADD3 R10, PT, PT, R16, R10, R19 ;  /* 0x0000000a100a7210 */ /* 0x008fe40007ffe013 */
[----:B-----5:R-:W-:Y:S02]  /*0460*/  IADD3 R6, PT, PT, R17, R6, R14 ;  /* 0x0000000611067210 */ /* 0x020fe40007ffe00e */
[----:B------:R-:W-:Y:S01]  /*0470*/  IADD3 R10, PT, PT, R15, R10, R12 ;  /* 0x0000000a0f0a7210 */ /* 0x000fe20007ffe00c */
[----:B------:R-:W-:Y:S06]  /*0480*/  @P2 BRA `(.L_x_2) ;  /* 0xfffffffc00582947 */ /* 0x000fec000383ffff */
[----:B------:R-:W-:-:S07]  /*0490*/  IMAD.MOV.U32 R11, RZ, RZ, R5 ;  /* 0x000000ffff0b7224 */ /* 0x000fce00078e0005 */
.L_x_1:
[----:B------:R-:W-:-:S13]  /*04a0*/  ISETP.NE.AND P2, PT, R18, RZ, PT ;  /* 0x000000ff1200720c */ /* 0x000fda0003f45270 */
[----:B------:R-:W-:Y:S05]  /*04b0*/  @!P2 BRA `(.L_x_3) ;  /* 0x0000000000dca947 */ /* 0x000fea0003800000 */
[----:B------:R-:W-:Y:S01]  /*04c0*/  ISETP.NE.AND P2, PT, R20, RZ, PT ;  /* 0x000000ff1400720c */ /* 0x000fe20003f45270 */
[----:B------:R-:W-:-:S12]  /*04d0*/  @!P0 BRA `(.L_x_4) ;  /* 0x0000000000608947 */ /* 0x000fd80003800000 */
[----:B------:R-:W0:Y:S01]  /*04e0*/  LDC R13, c[0x3][0x4] ;  /* 0x00c00100ff0d7b82 */ /* 0x000e220000000800 */
[----:B------:R-:W-:-:S07]  /*04f0*/  IMAD.IADD R12, R4, 0x1, R11 ;  /* 0x00000001040c7824 */ /* 0x000fce00078e020b */
[----:B------:R-:W1:Y:S01]  /*0500*/  LDC.64 R2, c[0x0][0x380] ;  /* 0x0000e000ff027b82 */ /* 0x000e620000000a00 */
[----:B0-----:R-:W-:-:S04]  /*0510*/  IMAD R13, R9, R13, R12 ;  /* 0x0000000d090d7224 */ /* 0x001fc800078e020c */
[----:B-1----:R-:W-:-:S05]  /*0520*/  IMAD.WIDE R2, R13, 0x3, R2 ;  /* 0x000000030d027825 */ /* 0x002fca00078e0202 */
        /* <DEDUP_REMOVED lines=11> */
[----:B------:R-:W5:Y:S01]  /*05e0*/  LDG.E.U8 R25, desc[UR8][R2.64+0xb] ;  /* 0x00000b0802197981 */ /* 0x000f62000c1e1100 */
[----:B------:R-:W-:Y:S01]  /*05f0*/  VIADD R11, R11, 0x4 ;  /* 0x000000040b0b7836 */ /* 0x000fe20000000000 */
[----:B--2---:R-:W-:-:S02]  /*0600*/  IADD3 R6, PT, PT, R12, R6, R13 ;  /* 0x000000060c067210 */ /* 0x004fc40007ffe00d */
[----:B---3--:R-:W-:Y:S02]  /*0610*/  IADD3 R8, PT, PT, R14, R8, R15 ;  /* 0x000000080e087210 */ /* 0x008fe40007ffe00f */
[----:B----4-:R-:W-:Y:S02]  /*0620*/  IADD3 R10, PT, PT, R16, R10, R17 ;  /* 0x0000000a100a7210 */ /* 0x010fe40007ffe011 */
[----:B-----5:R-:W-:Y:S02]  /*0630*/  IADD3 R6, PT, PT, R22, R6, R19 ;  /* 0x0000000616067210 */ /* 0x020fe40007ffe013 */
[----:B------:R-:W-:Y:S02]  /*0640*/  IADD3 R8, PT, PT, R24, R8, R21 ;  /* 0x0000000818087210 */ /* 0x000fe40007ffe015 */
[----:B------:R-:W-:-:S07]  /*0650*/  IADD3 R10, PT, PT, R25, R10, R23 ;  /* 0x0000000a190a7210 */ /* 0x000fce0007ffe017 */
.L_x_4:
[----:B------:R-:W-:Y:S05]  /*0660*/  @!P2 BRA `(.L_x_3) ;  /* 0x000000000070a947 */ /* 0x000fea0003800000 */
[----:B------:R-:W-:Y:S02]  /*0670*/  ISETP.NE.AND P2, PT, R20, 0x1, PT ;  /* 0x000000011400780c */ /* 0x000fe40003f45270 */
[----:B------:R-:W-:-:S11]  /*0680*/  LOP3.LUT P3, RZ, R0, 0x1, RZ, 0xc0, !PT ;  /* 0x0000000100ff7812 */ /* 0x000fd6000786c0ff */
[----:B------:R-:W0:Y:S01]  /*0690*/  @P2 LDC R15, c[0x3][0x4] ;  /* 0x00c00100ff0f2b82 */ /* 0x000e220000000800 */
[----:B------:R-:W-:Y:S02]  /*06a0*/  @P2 IMAD.IADD R14, R4, 0x1, R11 ;  /* 0x00000001040e2824 */ /* 0x000fe400078e020b */
[----:B------:R-:W-:-:S05]  /*06b0*/  @P2 VIADD R11, R11, 0x2 ;  /* 0x000000020b0b2836 */ /* 0x000fca0000000000 */
[----:B------:R-:W1:Y:S08]  /*06c0*/  @P2 LDC.64 R12, c[0x0][0x380] ;  /* 0x0000e000ff0c2b82 */ /* 0x000e700000000a00 */
[----:B------:R-:W2:Y:S08]  /*06d0*/  @P3 LDC R16, c[0x3][0x4] ;  /* 0x00c00100ff103b82 */ /* 0x000eb00000000800 */
[----:B------:R-:W3:Y:S01]  /*06e0*/  @P3 LDC.64 R2, c[0x0][0x380] ;  /* 0x0000e000ff023b82 */ /* 0x000ee20000000a00 */
[----:B0-----:R-:W-:-:S02]  /*06f0*/  @P2 IMAD R15, R9, R15, R14 ;  /* 0x0000000f090f2224 */ /* 0x001fc400078e020e */
[----:B------:R-:W-:Y:S02]  /*0700*/  @P3 IMAD.IADD R14, R4, 0x1, R11 ;  /* 0x00000001040e3824 */ /* 0x000fe400078e020b */
[----:B-1----:R-:W-:-:S05]  /*0710*/  @P2 IMAD.WIDE R12, R15, 0x3, R12 ;  /* 0x000000030f0c2825 */ /* 0x002fca00078e020c */
[----:B------:R-:W4:Y:S01]  /*0720*/  @P2 LDG.E.U8 R19, desc[UR8][R12.64+0x1] ;  /* 0x000001080c132981 */ /* 0x000f22000c1e1100 */
[----:B--2---:R-:W-:-:S03]  /*0730*/  @P3 IMAD R9, R9, R16, R14 ;  /* 0x0000001009093224 */ /* 0x004fc600078e020e */
[----:B------:R-:W2:Y:S04]  /*0740*/  @P2 LDG.E.U8 R21, desc[UR8][R12.64+0x2] ;  /* 0x000002080c152981 */ /* 0x000ea8000c1e1100 */
[----:B------:R-:W4:Y:S01]  /*0750*/  @P2 LDG.E.U8 R16, desc[UR8][R12.64+0x4] ;  /* 0x000004080c102981 */ /* 0x000f22000c1e1100 */
[----:B---3--:R-:W-:-:S03]  /*0760*/  @P3 IMAD.WIDE R2, R9, 0x3, R2 ;  /* 0x0000000309023825 */ /* 0x008fc600078e0202 */
[----:B------:R-:W2:Y:S04]  /*0770*/  @P2 LDG.E.U8 R22, desc[UR8][R12.64+0x5] ;  /* 0x000005080c162981 */ /* 0x000ea8000c1e1100 */
[----:B------:R-:W3:Y:S04]  /*0780*/  @P2 LDG.E.U8 R17, desc[UR8][R12.64] ;  /* 0x000000080c112981 */ /* 0x000ee8000c1e1100 */
[----:B------:R-:W3:Y:S04]  /*0790*/  @P2 LDG.E.U8 R14, desc[UR8][R12.64+0x3] ;  /* 0x000003080c0e2981 */ /* 0x000ee8000c1e1100 */
[----:B------:R-:W5:Y:S04]  /*07a0*/  @P3 LDG.E.U8 R9, desc[UR8][R2.64] ;  /* 0x0000000802093981 */ /* 0x000f68000c1e1100 */
[----:B------:R-:W5:Y:S04]  /*07b0*/  @P3 LDG.E.U8 R11, desc[UR8][R2.64+0x1] ;  /* 0x00000108020b3981 */ /* 0x000f68000c1e1100 */
[----:B------:R-:W5:Y:S01]  /*07c0*/  @P3 LDG.E.U8 R15, desc[UR8][R2.64+0x2] ;  /* 0x00000208020f3981 */ /* 0x000f62000c1e1100 */
[----:B----4-:R-:W-:-:S02]  /*07d0*/  @P2 IADD3 R8, PT, PT, R16, R8, R19 ;  /* 0x0000000810082210 */ /* 0x010fc40007ffe013 */
[----:B--2---:R-:W-:Y:S02]  /*07e0*/  @P2 IADD3 R10, PT, PT, R22, R10, R21 ;  /* 0x0000000a160a2210 */ /* 0x004fe40007ffe015 */
[----:B---3--:R-:W-:-:S04]  /*07f0*/  @P2 IADD3 R6, PT, PT, R14, R6, R17 ;  /* 0x000000060e062210 */ /* 0x008fc80007ffe011 */
[----:B-----5:R-:W-:Y:S01]  /*0800*/  @P3 IADD3 R6, PT, PT, R6, R9, RZ ;  /* 0x0000000906063210 */ /* 0x020fe20007ffe0ff */
[----:B------:R-:W-:Y:S02]  /*0810*/  @P3 IMAD.IADD R8, R8, 0x1, R11 ;  /* 0x0000000108083824 */ /* 0x000fe400078e020b */
[----:B------:R-:W-:-:S07]  /*0820*/  @P3 IMAD.IADD R10, R10, 0x1, R15 ;  /* 0x000000010a0a3824 */ /* 0x000fce00078e020f */
.L_x_3:
[----:B------:R-:W-:Y:S05]  /*0830*/  @P1 BRA `(.L_x_5) ;  /* 0xfffffff800441947 */ /* 0x000fea000383ffff */
.L_x_0:
[----:B------:R-:W0:Y:S01]  /*0840*/  S2R R2, SR_TID.X ;  /* 0x0000000000027919 */ /* 0x000e220000002100 */
[----:B------:R-:W-:Y:S01]  /*0850*/  BSSY.RECONVERGENT B0, `(.L_x_6) ;  /* 0x000000b000007945 */ /* 0x000fe20003800200 */
[----:B------:R-:W-:Y:S01]  /*0860*/  BAR.SYNC.DEFER_BLOCKING 0x0 ;  /* 0x0000000000007b1d */ /* 0x000fe20000010000 */
[----:B------:R-:W-:Y:S02]  /*0870*/  ISETP.GE.AND P1, PT, R0, 0x1, PT ;  /* 0x000000010000780c */ /* 0x000fe40003f26270 */
[----:B0-----:R-:W-:-:S13]  /*0880*/  ISETP.NE.AND P0, PT, R2, RZ, PT ;  /* 0x000000ff0200720c */ /* 0x001fda0003f05270 */
[----:B------:R-:W-:Y:S05]  /*0890*/  @P0 BRA `(.L_x_7) ;  /* 0x0000000000180947 */ /* 0x000fea0003800000 */
[----:B------:R-:W0:Y:S08]  /*08a0*/  LDC.64 R2, c[0x0][0x388] ;  /* 0x0000e200ff027b82 */ /* 0x000e300000000a00 */
[----:B------:R-:W1:Y:S08]  /*08b0*/  LDC.64 R12, c[0x0][0x390] ;  /* 0x0000e400ff0c7b82 */ /* 0x000e700000000a00 */
[----:B------:R-:W2:Y:S01]  /*08c0*/  LDC.64 R14, c[0x0][0x398] ;  /* 0x0000e600ff0e7b82 */ /* 0x000ea20000000a00 */
[----:B0-----:R0:W-:Y:S04]  /*08d0*/  REDG.E.ADD.STRONG.GPU desc[UR8][R2.64], R6 ;  /* 0x000000060200798e */ /* 0x0011e8000c12e108 */
[----:B-1----:R0:W-:Y:S04]  /*08e0*/  REDG.E.ADD.STRONG.GPU desc[UR8][R12.64], R8 ;  /* 0x000000080c00798e */ /* 0x0021e8000c12e108 */
[----:B--2---:R0:W-:Y:S02]  /*08f0*/  REDG.E.ADD.STRONG.GPU desc[UR8][R14.64], R10 ;  /* 0x0000000a0e00798e */ /* 0x0041e4000c12e108 */
.L_x_7:
[----:B------:R-:W-:Y:S05]  /*0900*/  BSYNC.RECONVERGENT B0 ;  /* 0x0000000000007941 */ /* 0x000fea0003800200 */
.L_x_6:
[----:B------:R-:W-:Y:S06]  /*0910*/  BAR.SYNC.DEFER_BLOCKING 0x0 ;  /* 0x0000000000007b1d */ /* 0x000fec0000010000 */
[----:B------:R-:W-:Y:S05]  /*0920*/  @!P1 EXIT ;  /* 0x000000000000994d */ /* 0x000fea0003800000 */
[----:B0-----:R-:W-:Y:S01]  /*0930*/  IMAD R3, R0, R0, RZ ;  /* 0x0000000000037224 */ /* 0x001fe200078e02ff */
[----:B------:R-:W-:Y:S01]  /*0940*/  IABS R14, R6 ;  /* 0x00000006000e7213 */ /* 0x000fe20000000000 */
[----:B------:R-:W0:Y:S01]  /*0950*/  LDCU.64 UR6, c[0x0][0x380] ;  /* 0x00007000ff0677ac */ /* 0x000e220008000a00 */
[----:B------:R-:W-:Y:S02]  /*0960*/  IABS R16, R8 ;  /* 0x0000000800107213 */ /* 0x000fe40000000000 */
[-C--:B------:R-:W-:Y:S01]  /*0970*/  IABS R2, R3.reuse ;  /* 0x0000000300027213 */ /* 0x080fe20000000000 */
[----:B------:R-:W-:Y:S01]  /*0980*/  UMOV UR4, URZ ;  /* 0x000000ff00047c82 */ /* 0x000fe20008000000 */
[----:B------:R-:W-:Y:S02]  /*0990*/  IABS R9, R3 ;  /* 0x0000000300097213 */ /* 0x000fe40000000000 */
[----:B------:R-:W1:Y:S01]  /*09a0*/  I2F.RP R5, R2 ;  /* 0x0000000200057306 */ /* 0x000e620000209400 */
[----:B------:R-:W-:-:S02]  /*09b0*/  IABS R18, R10 ;  /* 0x0000000a00127213 */ /* 0x000fc40000000000 */
[-C--:B------:R-:W-:Y:S02]  /*09c0*/  LOP3.LUT R6, R6, R3.reuse, RZ, 0x3c, !PT ;  /* 0x0000000306067212 */ /* 0x080fe400078e3cff */
[-C--:B------:R-:W-:Y:S02]  /*09d0*/  LOP3.LUT R8, R8, R3.reuse, RZ, 0x3c, !PT ;  /* 0x0000000308087212 */ /* 0x080fe400078e3cff */
[-C--:B------:R-:W-:Y:S02]  /*09e0*/  LOP3.LUT R10, R10, R3.reuse, RZ, 0x3c, !PT ;  /* 0x000000030a0a7212 */ /* 0x080fe400078e3cff */
[----:B------:R-:W-:Y:S02]  /*09f0*/  ISETP.GE.AND P4, PT, R6, RZ, PT ;  /* 0x000000ff0600720c */ /* 0x000fe40003f86270 */
[----:B------:R-:W-:Y:S01]  /*0a00*/  LOP3.LUT R6, RZ, R3, RZ, 0x33, !PT ;  /* 0x00000003ff067212 */ /* 0x000fe200078e33ff */
[----:B0-----:R-:W-:Y:S01]  /*0a10*/  UIADD3 UR5, UP0, UPT, UR6, 0x5, URZ ;  /* 0x0000000506057890 */ /* 0x001fe2000ff1e0ff */
[----:B-1----:R-:W0:Y:S03]  /*0a20*/  MUFU.RCP R5, R5 ;  /* 0x0000000500057308 */ /* 0x002e260000001000 */
[----:B------:R-:W-:Y:S01]  /*0a30*/  UIADD3.X UR6, UPT, UPT, URZ, UR7, URZ, UP0, !UPT ;  /* 0x00000007ff067290 */ /* 0x000fe200087fe4ff */
[----:B0-----:R-:W-:-:S04]  /*0a40*/  VIADD R12, R5, 0xffffffe ;  /* 0x0ffffffe050c7836 */ /* 0x001fc80000000000 */
[----:B------:R0:W1:Y:S02]  /*0a50*/  F2I.FTZ.U32.TRUNC.NTZ R13, R12 ;  /* 0x0000000c000d7305 */ /* 0x000064000021f000 */
[----:B0-----:R-:W-:Y:S02]  /*0a60*/  IMAD.MOV.U32 R12, RZ, RZ, RZ ;  /* 0x000000ffff0c7224 */ /* 0x001fe400078e00ff */
[----:B-1----:R-:W-:-:S04]  /*0a70*/  IMAD.MOV R7, RZ, RZ, -R13 ;  /* 0x000000ffff077224 */ /* 0x002fc800078e0a0d */
[----:B------:R-:W-:-:S04]  /*0a80*/  IMAD R7, R7, R2, RZ ;  /* 0x0000000207077224 */ /* 0x000fc800078e02ff */
[----:B------:R-:W-:-:S04]  /*0a90*/  IMAD.HI.U32 R13, R13, R7, R12 ;  /* 0x000000070d0d7227 */ /* 0x000fc800078e000c */
[----:B------:R-:W-:Y:S02]  /*0aa0*/  IMAD.MOV R12, RZ, RZ, -R9 ;  /* 0x000000ffff0c7224 */ /* 0x000fe400078e0a09 */
[----:B------:R-:W-:-:S04]  /*0ab0*/  IMAD.HI.U32 R5, R13, R14, RZ ;  /* 0x0000000e0d057227 */ /* 0x000fc800078e00ff */
[----:B------:R-:W-:-:S04]  /*0ac0*/  IMAD.HI.U32 R9, R13, R16, RZ ;  /* 0x000000100d097227 */ /* 0x000fc800078e00ff */
[----:B------:R-:W-:-:S04]  /*0ad0*/  IMAD.HI.U32 R13, R13, R18, RZ ;  /* 0x000000120d0d7227 */ /* 0x000fc800078e00ff */
[-C--:B------:R-:W-:Y:S02]  /*0ae0*/  IMAD R7, R5, R12.reuse, R14 ;  /* 0x0000000c05077224 */ /* 0x080fe400078e020e */
[-C--:B------:R-:W-:Y:S02]  /*0af0*/  IMAD R11, R9, R12.reuse, R16 ;  /* 0x0000000c090b7224 */ /* 0x080fe400078e0210 */
[----:B------:R-:W-:Y:S01]  /*0b00*/  IMAD R15, R13, R12, R18 ;  /* 0x0000000c0d0f7224 */ /* 0x000fe200078e0212 */
[C---:B------:R-:W-:Y:S02]  /*0b10*/  ISETP.GT.U32.AND P5, PT, R2.reuse, R7, PT ;  /* 0x000000070200720c */ /* 0x040fe40003fa4070 */
[C---:B------:R-:W-:Y:S02]  /*0b20*/  ISETP.GT.U32.AND P6, PT, R2.reuse, R11, PT ;  /* 0x0000000b0200720c */ /* 0x040fe40003fc4070 */
[----:B------:R-:W-:Y:S02]  /*0b30*/  ISETP.GT.U32.AND P0, PT, R2, R15, PT ;  /* 0x0000000f0200720c */ /* 0x000fe40003f04070 */
[----:B------:R-:W-:-:S07]  /*0b40*/  LOP3.LUT R12, R0, 0x3, RZ, 0xc0, !PT ;  /* 0x00000003000c7812 */ /* 0x000fce00078ec0ff */
[--C-:B------:R-:W-:Y:S02]  /*0b50*/  @!P5 IMAD.IADD R7, R7, 0x1, -R2.reuse ;  /* 0x000000010707d824 */ /* 0x100fe400078e0a02 */
[-C--:B------:R-:W-:Y:S01]  /*0b60*/  @!P6 IADD3 R11, PT, PT, R11, -R2.reuse, RZ ;  /* 0x800000020b0be210 */ /* 0x080fe20007ffe0ff */
[----:B------:R-:W-:Y:S01]  /*0b70*/  @!P5 VIADD R5, R5, 0x1 ;  /* 0x000000010505d836 */ /* 0x000fe20000000000 */
[----:B------:R-:W-:Y:S01]  /*0b80*/  ISETP.GE.AND P5, PT, R8, RZ, PT ;  /* 0x000000ff0800720c */ /* 0x000fe20003fa6270 */
[----:B------:R-:W-:Y:S01]  /*0b90*/  @!P0 IMAD.IADD R15, R15, 0x1, -R2 ;  /* 0x000000010f0f8824 */ /* 0x000fe200078e0a02 */
[-C--:B------:R-:W-:Y:S01]  /*0ba0*/  ISETP.GE.U32.AND P1, PT, R7, R2.reuse, PT ;  /* 0x000000020700720c */ /* 0x080fe20003f26070 */
[----:B------:R-:W-:Y:S01]  /*0bb0*/  @!P6 VIADD R9, R9, 0x1 ;  /* 0x000000010909e836 */ /* 0x000fe20000000000 */
[-C--:B------:R-:W-:Y:S01]  /*0bc0*/  ISETP.GE.U32.AND P2, PT, R11, R2.reuse, PT ;  /* 0x000000020b00720c */ /* 0x080fe20003f46070 */
[----:B------:R-:W-:Y:S01]  /*0bd0*/  @!P0 VIADD R13, R13, 0x1 ;  /* 0x000000010d0d8836 */ /* 0x000fe20000000000 */
[----:B------:R-:W-:-:S02]  /*0be0*/  ISETP.GE.U32.AND P3, PT, R15, R2, PT ;  /* 0x000000020f00720c */ /* 0x000fc40003f66070 */
[----:B------:R-:W-:Y:S02]  /*0bf0*/  ISETP.GE.AND P6, PT, R10, RZ, PT ;  /* 0x000000ff0a00720c */ /* 0x000fe40003fc6270 */
[----:B------:R-:W-:Y:S02]  /*0c00*/  ISETP.NE.AND P0, PT, R3, RZ, PT ;  /* 0x000000ff0300720c */ /* 0x000fe40003f05270 */
[----:B------:R-:W-:-:S03]  /*0c10*/  LOP3.LUT R2, R0, 0x7ffffffc, RZ, 0xc0, !PT ;  /* 0x7ffffffc00027812 */ /* 0x000fc600078ec0ff */
[----:B------:R-:W-:Y:S02]  /*0c20*/  @P1 VIADD R5, R5, 0x1 ;  /* 0x0000000105051836 */ /* 0x000fe40000000000 */
[----:B------:R-:W-:Y:S02]  /*0c30*/  @P2 VIADD R9, R9, 0x1 ;  /* 0x0000000109092836 */ /* 0x000fe40000000000 */
[----:B------:R-:W-:Y:S01]  /*0c40*/  @P3 VIADD R13, R13, 0x1 ;  /* 0x000000010d0d3836 */ /* 0x000fe20000000000 */
[----:B------:R-:W-:Y:S01]  /*0c50*/  @!P4 IADD3 R5, PT, PT, -R5, RZ, RZ ;  /* 0x000000ff0505c210 */ /* 0x000fe20007ffe1ff */
[----:B------:R-:W-:Y:S02]  /*0c60*/  @!P5 IMAD.MOV R9, RZ, RZ, -R9 ;  /* 0x000000ffff09d224 */ /* 0x000fe400078e0a09 */
[----:B------:R-:W-:Y:S01]  /*0c70*/  @!P6 IMAD.MOV R13, RZ, RZ, -R13 ;  /* 0x000000ffff0de224 */ /* 0x000fe200078e0a0d */
[C---:B------:R-:W-:Y:S01]  /*0c80*/  SEL R3, R6.reuse, R5, !P0 ;  /* 0x0000000506037207 */ /* 0x040fe20004000000 */
[----:B------:R-:W-:Y:S01]  /*0c90*/  IMAD.MOV R10, RZ, RZ, -R2 ;  /* 0x000000ffff0a7224 */ /* 0x000fe200078e0a02 */
[----:B------:R-:W-:-:S02]  /*0ca0*/  SEL R5, R6, R9, !P0 ;  /* 0x0000000906057207 */ /* 0x000fc40004000000 */
[----:B------:R-:W-:-:S07]  /*0cb0*/  SEL R6, R6, R13, !P0 ;  /* 0x0000000d06067207 */ /* 0x000fce0004000000 */
.L_x_12:
[----:B0-----:R-:W0:Y:S01]  /*0cc0*/  LDCU UR10, c[0x3][URZ] ;  /* 0x00c00000ff0a77ac */ /* 0x001e220008000800 */
[----:B------:R-:W-:Y:S01]  /*0cd0*/  IMAD.MOV.U32 R7, RZ, RZ, RZ ;  /* 0x000000ffff077224 */ /* 0x000fe200078e00ff */
[----:B------:R-:W-:Y:S01]  /*0ce0*/  UMOV UR7, UR4 ;  /* 0x0000000400077c82 */ /* 0x000fe20008000000 */
[----:B------:R-:W-:Y:S02]  /*0cf0*/  UIADD3 UR4, UPT, UPT, UR4, 0x1, URZ ;  /* 0x0000000104047890 */ /* 0x000fe4000fffe0ff */
[----:B0-----:R-:W-:Y:S02]  /*0d00*/  UISETP.GE.U32.AND UP1, UPT, UR10, 0x4, UPT ;  /* 0x000000040a00788c */ /* 0x001fe4000bf26070 */
[----:B------:R-:W-:-:S07]  /*0d10*/  UISETP.NE.AND UP0, UPT, UR4, UR10, UPT ;  /* 0x0000000a0400728c */ /* 0x000fce000bf05270 */
[----:B-12---:R-:W-:Y:S05]  /*0d20*/  BRA.U !UP1, `(.L_x_8) ;  /* 0x00000001095c7547 */ /* 0x006fea000b800000 */
[----:B------:R-:W0:Y:S01]  /*0d30*/  LDC R7, c[0x3][0x4] ;  /* 0x00c00100ff077b82 */ /* 0x000e220000000800 */
[----:B------:R-:W-:Y:S02]  /*0d40*/  IMAD.MOV.U32 R0, RZ, RZ, R10 ;  /* 0x000000ffff007224 */ /* 0x000fe400078e000a */
[----:B0-----:R-:W-:-:S07]  /*0d50*/  IMAD R7, R7, UR7, R4 ;  /* 0x0000000707077c24 */ /* 0x001fce000f8e0204 */
.L_x_9:
[----:B0-----:R-:W-:Y:S01]  /*0d60*/  IMAD.U32 R8, RZ, RZ, UR5 ;  /* 0x00000005ff087e24 */ /* 0x001fe2000f8e00ff */
[----:B------:R-:W-:Y:S01]  /*0d70*/  IADD3 R0, PT, PT, R0, 0x4, RZ ;  /* 0x0000000400007810 */ /* 0x000fe20007ffe0ff */
[----:B------:R-:W-:-:S03]  /*0d80*/  IMAD.U32 R9, RZ, RZ, UR6 ;  /* 0x00000006ff097e24 */ /* 0x000fc6000f8e00ff */
[----:B------:R-:W-:Y:S01]  /*0d90*/  ISETP.NE.AND P0, PT, R0, RZ, PT ;  /* 0x000000ff0000720c */ /* 0x000fe20003f05270 */
[----:B------:R-:W-:-:S04]  /*0da0*/  IMAD.WIDE R8, R7, 0x3, R8 ;  /* 0x0000000307087825 */ /* 0x000fc800078e0208 */
[----:B------:R-:W-:Y:S01]  /*0db0*/  VIADD R7, R7, 0x4 ;  /* 0x0000000407077836 */ /* 0x000fe20000000000 */
[----:B------:R0:W-:Y:S04]  /*0dc0*/  STG.E.U8 desc[UR8][R8.64+-0x5], R3 ;  /* 0xfffffb0308007986 */ /* 0x0001e8000c101108 */
        /* <DEDUP_REMOVED lines=10> */
[----:B------:R0:W-:Y:S01]  /*0e70*/  STG.E.U8 desc[UR8][R8.64+0x6], R6 ;  /* 0x0000060608007986 */ /* 0x0001e2000c101108 */
[----:B------:R-:W-:Y:S05]  /*0e80*/  @P0 BRA `(.L_x_9) ;  /* 0xfffffffc00b40947 */ /* 0x000fea000383ffff */
[----:B------:R-:W-:-:S07]  /*0e90*/  IMAD.MOV.U32 R7, RZ, RZ, R2 ;  /* 0x000000ffff077224 */ /* 0x000fce00078e0002 */
.L_x_8:
[----:B------:R-:W-:-:S13]  /*0ea0*/  ISETP.NE.AND P0, PT, R12, RZ, PT ;  /* 0x000000ff0c00720c */ /* 0x000fda0003f05270 */
[----:B------:R-:W-:Y:S05]  /*0eb0*/  @!P0 BRA `(.L_x_10) ;  /* 0x0000000000608947 */ /* 0x000fea0003800000 */
[----:B------:R-:W-:Y:S01]  /*0ec0*/  ISETP.NE.AND P0, PT, R12, 0x1, PT ;  /* 0x000000010c00780c */ /* 0x000fe20003f05270 */
[----:B------:R-:W-:-:S12]  /*0ed0*/  ULOP3.LUT UP1, URZ, UR10, 0x1, URZ, 0xc0, !UPT ;  /* 0x000000010aff7892 */ /* 0x000fd8000f82c0ff */
[----:B------:R-:W-:Y:S05]  /*0ee0*/  @!P0 BRA `(.L_x_11) ;  /* 0x0000000000308947 */ /* 0x000fea0003800000 */
[----:B------:R-:W1:Y:S01]  /*0ef0*/  LDC R11, c[0x3][0x4] ;  /* 0x00c00100ff0b7b82 */ /* 0x000e620000000800 */
[----:B------:R-:W-:Y:S02]  /*0f00*/  IMAD.IADD R0, R4, 0x1, R7 ;  /* 0x0000000104007824 */ /* 0x000fe400078e0207 */
[----:B------:R-:W-:-:S05]  /*0f10*/  VIADD R7, R7, 0x2 ;  /* 0x0000000207077836 */ /* 0x000fca0000000000 */
[----:B0-----:R-:W0:Y:S01]  /*0f20*/  LDC.64 R8, c[0x0][0x380] ;  /* 0x0000e000ff087b82 */ /* 0x001e220000000a00 */
[----:B-1----:R-:W-:-:S04]  /*0f30*/  IMAD R11, R11, UR7, R0 ;  /* 0x000000070b0b7c24 */ /* 0x002fc8000f8e0200 */
[----:B0-----:R-:W-:-:S05]  /*0f40*/  IMAD.WIDE R8, R11, 0x3, R8 ;  /* 0x000000030b087825 */ /* 0x001fca00078e0208 */
[----:B------:R1:W-:Y:S04]  /*0f50*/  STG.E.U8 desc[UR8][R8.64], R3 ;  /* 0x0000000308007986 */ /* 0x0003e8000c101108 */
[----:B------:R1:W-:Y:S04]  /*0f60*/  STG.E.U8 desc[UR8][R8.64+0x1], R5 ;  /* 0x0000010508007986 */ /* 0x0003e8000c101108 */
[----:B------:R1:W-:Y:S04]  /*0f70*/  STG.E.U8 desc[UR8][R8.64+0x2], R6 ;  /* 0x0000020608007986 */ /* 0x0003e8000c101108 */
[----:B------:R1:W-:Y:S04]  /*0f80*/  STG.E.U8 desc[UR8][R8.64+0x3], R3 ;  /* 0x0000030308007986 */ /* 0x0003e8000c101108 */
[----:B------:R1:W-:Y:S04]  /*0f90*/  STG.E.U8 desc[UR8][R8.64+0x4], R5 ;  /* 0x0000040508007986 */ /* 0x0003e8000c101108 */
[----:B------:R1:W-:Y:S02]  /*0fa0*/  STG.E.U8 desc[UR8][R8.64+0x5], R6 ;  /* 0x0000050608007986 */ /* 0x0003e4000c101108 */
.L_x_11:
[----:B------:R-:W-:Y:S05]  /*0fb0*/  BRA.U !UP1, `(.L_x_10) ;  /* 0x0000000109207547 */ /* 0x000fea000b800000 */
[----:B------:R-:W2:Y:S01]  /*0fc0*/  LDC R11, c[0x3][0x4] ;  /* 0x00c00100ff0b7b82 */ /* 0x000ea20000000800 */
[----:B------:R-:W-:-:S07]  /*0fd0*/  IMAD.IADD R0, R4, 0x1, R7 ;  /* 0x0000000104007824 */ /* 0x000fce00078e0207 */
[----:B01----:R-:W0:Y:S01]  /*0fe0*/  LDC.64 R8, c[0x0][0x380] ;  /* 0x0000e000ff087b82 */ /* 0x003e220000000a00 */
[----:B--2---:R-:W-:-:S04]  /*0ff0*/  IMAD R7, R11, UR7, R0 ;  /* 0x000000070b077c24 */ /* 0x004fc8000f8e0200 */
[----:B0-----:R-:W-:-:S05]  /*1000*/  IMAD.WIDE R8, R7, 0x3, R8 ;  /* 0x0000000307087825 */ /* 0x001fca00078e0208 */
[----:B------:R2:W-:Y:S04]  /*1010*/  STG.E.U8 desc[UR8][R8.64], R3 ;  /* 0x0000000308007986 */ /* 0x0005e8000c101108 */
[----:B------:R2:W-:Y:S04]  /*1020*/  STG.E.U8 desc[UR8][R8.64+0x1], R5 ;  /* 0x0000010508007986 */ /* 0x0005e8000c101108 */
[----:B------:R2:W-:Y:S02]  /*1030*/  STG.E.U8 desc[UR8][R8.64+0x2], R6 ;  /* 0x0000020608007986 */ /* 0x0005e4000c101108 */
.L_x_10:
[----:B------:R-:W-:Y:S05]  /*1040*/  BRA.U UP0, `(.L_x_12) ;  /* 0xfffffffd001c7547 */ /* 0x000fea000b83ffff */
[----:B------:R-:W-:Y:S05]  /*1050*/  EXIT ;  /* 0x000000000000794d */ /* 0x000fea0003800000 */
.L_x_13:
[----:B------:R-:W-:-:S00]  /*1060*/  BRA `(.L_x_13) ;  /* 0xfffffffc00fc7947 */ /* 0x000fc0000383ffff */
[----:B------:R-:W-:-:S00]  /*1070*/  NOP ;  /* 0x0000000000007918 */ /* 0x000fc00000000000 */
        /* <DEDUP_REMOVED lines=8> */
.L_x_29:


//--------------------- .text._Z10aveMosaic3PiS_S_iiS_S_S_ --------------------------
	.section	.text._Z10aveMosaic3PiS_S_iiS_S_S_,"ax",@progbits
	.align	128
        .global         _Z10aveMosaic3PiS_S_iiS_S_S_
        .type           _Z10aveMosaic3PiS_S_iiS_S_S_,@function
        .size           _Z10aveMosaic3PiS_S_iiS_S_S_,(.L_x_30 - _Z10aveMosaic3PiS_S_iiS_S_S_)
        .other          _Z10aveMosaic3PiS_S_iiS_S_S_,@"STO_CUDA_ENTRY STV_DEFAULT"
_Z10aveMosaic3PiS_S_iiS_S_S_:
.text._Z10aveMosaic3PiS_S_iiS_S_S_:
[----:B------:R-:W-:Y:S01]  /*0000*/  LDC R1, c[0x0][0x37c] ;  /* 0x0000df00ff017b82 */ /* 0x000fe20000000800 */
[----:B------:R-:W0:Y:S07]  /*0010*/  LDCU.64 UR8, c[0x0][0x398] ;  /* 0x00007300ff0877ac */ /* 0x000e2e0008000a00 */
[----:B------:R-:W-:Y:S01]  /*0020*/  S2UR UR4, SR_CTAID.X ;  /* 0x00000000000479c3 */ /* 0x000fe20000002500 */
[----:B------:R-:W-:Y:S01]  /*0030*/  IMAD.MOV.U32 R0, RZ, RZ, RZ ;  /* 0x000000ffff007224 */ /* 0x000fe200078e00ff */
[----:B------:R-:W-:Y:S01]  /*0040*/  CS2R R16, SRZ ;  /* 0x0000000000107805 */ /* 0x000fe2000001ff00 */
[----:B------:R-:W1:Y:S05]  /*0050*/  LDCU.64 UR6, c[0x0][0x358] ;  /* 0x00006b00ff0677ac */ /* 0x000e6a0008000a00 */
[----:B------:R-:W2:Y:S01]  /*0060*/  S2UR UR5, SR_CTAID.Y ;  /* 0x00000000000579c3 */ /* 0x000ea20000002600 */
[----:B0-----:R-:W-:-:S07]  /*0070*/  IMAD.U32 R2, RZ, RZ, UR8 ;  /* 0x00000008ff027e24 */ /* 0x001fce000f8e00ff */
[----:B------:R-:W-:Y:S01]  /*0080*/  BAR.SYNC.DEFER_BLOCKING 0x0 ;  /* 0x0000000000007b1d */ /* 0x000fe20000010000 */
[----:B------:R-:W-:Y:S01]  /*0090*/  ISETP.GE.AND P0, PT, R2, 0x1, PT ;  /* 0x000000010200780c */ /* 0x000fe20003f06270 */
[----:B--2---:R-:W-:-:S06]  /*00a0*/  UIMAD UR4, UR5, UR9, UR4 ;  /* 0x00000009050472a4 */ /* 0x004fcc000f8e0204 */
[----:B------:R-:W-:-:S06]  /*00b0*/  IMAD R18, R2, UR4, RZ ;  /* 0x0000000402127c24 */ /* 0x000fcc000f8e02ff */
[----:B-1----:R-:W-:Y:S05]  /*00c0*/  @!P0 BRA `(.L_x_14) ;  /* 0x0000000400fc8947 */ /* 0x002fea0003800000 */
[C---:B------:R-:W-:Y:S01]  /*00d0*/  LOP3.LUT R19, R2.reuse, 0x7, RZ, 0xc0, !PT ;  /* 0x0000000702137812 */ /* 0x040fe200078ec0ff */
[----:B------:R-:W-:Y:S01]  /*00e0*/  IMAD.MOV.U32 R23, RZ, RZ, RZ ;  /* 0x000000ffff177224 */ /* 0x000fe200078e00ff */
[C---:B------:R-:W-:Y:S02]  /*00f0*/  LOP3.LUT R20, R2.reuse, 0x3, RZ, 0xc0, !PT ;  /* 0x0000000302147812 */ /* 0x040fe400078ec0ff */
[----:B------:R-:W-:Y:S02]  /*0100*/  CS2R R16, SRZ ;  /* 0x0000000000107805 */ /* 0x000fe4000001ff00 */
[----:B------:R-:W-:Y:S01]  /*0110*/  LOP3.LUT R21, R2, 0x7ffffff8, RZ, 0xc0, !PT ;  /* 0x7ffffff802157812 */ /* 0x000fe200078ec0ff */
[----:B------:R-:W-:-:S07]  /*0120*/  IMAD.MOV.U32 R0, RZ, RZ, RZ ;  /* 0x000000ffff007224 */ /* 0x000fce00078e00ff */
.L_x_19:
[----:B------:R-:W0:Y:S01]  /*0130*/  LDC.64 R2, c[0x0][0x398] ;  /* 0x0000e600ff027b82 */ /* 0x000e220000000a00 */
[----:B------:R-:W-:Y:S01]  /*0140*/  IMAD.MOV.U32 R22, RZ, RZ, RZ ;  /* 0x000000ffff167224 */ /* 0x000fe200078e00ff */
[----:B0-----:R-:W-:Y:S01]  /*0150*/  ISETP.GE.U32.AND P1, PT, R2, 0x8, PT ;  /* 0x000000080200780c */ /* 0x001fe20003f26070 */
[C---:B------:R-:W-:Y:S02]  /*0160*/  IMAD R3, R23.reuse, R3, R18 ;  /* 0x0000000317037224 */ /* 0x040fe400078e0212 */
[----:B------:R-:W-:-:S05]  /*0170*/  VIADD R23, R23, 0x1 ;  /* 0x0000000117177836 */ /* 0x000fca0000000000 */
[----:B------:R-:W-:-:S05]  /*0180*/  ISETP.NE.AND P0, PT, R23, R2, PT ;  /* 0x000000021700720c */ /* 0x000fca0003f05270 */
[----:B------:R-:W-:Y:S08]  /*0190*/  @!P1 BRA `(.L_x_15) ;  /* 0x0000000000c09947 */ /* 0x000ff00003800000 */
[----:B------:R-:W-:-:S05]  /*01a0*/  UMOV UR4, URZ ;  /* 0x000000ff00047c82 */ /* 0x000fca0008000000 */
.L_x_16:
[----:B------:R-:W0:Y:S01]  /*01b0*/  LDC.64 R6, c[0x0][0x380] ;  /* 0x0000e000ff067b82 */ /* 0x000e220000000a00 */
[----:B------:R-:W-:-:S07]  /*01c0*/  IADD3 R11, PT, PT, R3, UR4, RZ ;  /* 0x00000004030b7c10 */ /* 0x000fce000fffe0ff */
[----:B------:R-:W1:Y:S08]  /*01d0*/  LDC.64 R4, c[0x0][0x388] ;  /* 0x0000e200ff047b82 */ /* 0x000e700000000a00 */
[----:B------:R-:W2:Y:S01]  /*01e0*/  LDC.64 R8, c[0x0][0x390] ;  /* 0x0000e400ff087b82 */ /* 0x000ea20000000a00 */
[----:B0-----:R-:W-:-:S05]  /*01f0*/  IMAD.WIDE R6, R11, 0x4, R6 ;  /* 0x000000040b067825 */ /* 0x001fca00078e0206 */
[----:B------:R-:W3:Y:S01]  /*0200*/  LDG.E R15, desc[UR6][R6.64] ;  /* 0x00000006060f7981 */ /* 0x000ee2000c1e1900 */
[----:B-1----:R-:W-:-:S03]  /*0210*/  IMAD.WIDE R4, R11, 0x4, R4 ;  /* 0x000000040b047825 */ /* 0x002fc600078e0204 */
[----:B------:R-:W3:Y:S04]  /*0220*/  LDG.E R24, desc[UR6][R6.64+0x4] ;  /* 0x0000040606187981 */ /* 0x000ee8000c1e1900 */
[----:B------:R-:W4:Y:S01]  /*0230*/  LDG.E R12, desc[UR6][R4.64] ;  /* 0x00000006040c7981 */ /* 0x000f22000c1e1900 */
[----:B--2---:R-:W-:-:S03]  /*0240*/  IMAD.WIDE R8, R11, 0x4, R8 ;  /* 0x000000040b087825 */ /* 0x004fc600078e0208 */
[----:B------:R-:W4:Y:S04]  /*0250*/  LDG.E R13, desc[UR6][R4.64+0x4] ;  /* 0x00000406040d7981 */ /* 0x000f28000c1e1900 */
[----:B------:R-:W2:Y:S04]  /*0260*/  LDG.E R14, desc[UR6][R6.64+0x8] ;  /* 0x00000806060e7981 */ /* 0x000ea8000c1e1900 */
[----:B------:R-:W2:Y:S04]  /*0270*/  LDG.E R27, desc[UR6][R6.64+0xc] ;  /* 0x00000c06061b7981 */ /* 0x000ea8000c1e1900 */
[----:B------:R-:W5:Y:S04]  /*0280*/  LDG.E R22, desc[UR6][R4.64+0x8] ;  /* 0x0000080604167981 */ /* 0x000f68000c1e1900 */
[----:B------:R-:W5:Y:S04]  /*0290*/  LDG.E R25, desc[UR6][R4.64+0xc] ;  /* 0x00000c0604197981 */ /* 0x000f68000c1e1900 */
[----:B------:R-:W5:Y:S04]  /*02a0*/  LDG.E R11, desc[UR6][R8.64] ;  /* 0x00000006080b7981 */ /* 0x000f68000c1e1900 */
[----:B------:R-:W5:Y:S04]  /*02b0*/  LDG.E R10, desc[UR6][R8.64+0x4] ;  /* 0x00000406080a7981 */ /* 0x000f68000c1e1900 */
[----:B------:R-:W5:Y:S01]  /*02c0*/  LDG.E R28, desc[UR6][R8.64+0xc] ;  /* 0x00000c06081c7981 */ /* 0x000f62000c1e1900 */
[----:B---3--:R-:W-:-:S03]  /*02d0*/  IADD3 R24, PT, PT, R24, R15, R0 ;  /* 0x0000000f18187210 */ /* 0x008fc60007ffe000 */
[----:B------:R-:W3:Y:S04]  /*02e0*/  LDG.E R0, desc[UR6][R6.64+0x18] ;  /* 0x0000180606007981 */ /* 0x000ee8000c1e1900 */
[----:B------:R-:W3:Y:S01]  /*02f0*/  LDG.E R15, desc[UR6][R6.64+0x1c] ;  /* 0x00001c06060f7981 */ /* 0x000ee2000c1e1900 */
[----:B----4-:R-:W-:-:S03]  /*0300*/  IADD3 R16, PT, PT, R13, R12, R16 ;  /* 0x0000000c0d107210 */ /* 0x010fc60007ffe010 */
[----:B------:R-:W4:Y:S04]  /*0310*/  LDG.E R13, desc[UR6][R6.64+0x10] ;  /* 0x00001006060d7981 */ /* 0x000f28000c1e1900 */
[----:B------:R-:W4:Y:S01]  /*0320*/  LDG.E R12, desc[UR6][R6.64+0x14] ;  /* 0x00001406060c7981 */ /* 0x000f22000c1e1900 */
[----:B--2---:R-:W-:-:S03]  /*0330*/  IADD3 R14, PT, PT, R27, R14, R24 ;  /* 0x0000000e1b0e7210 */ /* 0x004fc60007ffe018 */
[----:B------:R-:W2:Y:S04]  /*0340*/  LDG.E R27, desc[UR6][R8.64+0x8] ;  /* 0x00000806081b7981 */ /* 0x000ea8000c1e1900 */
[----:B------:R-:W3:Y:S01]  /*0350*/  LDG.E R24, desc[UR6][R4.64+0x10] ;  /* 0x0000100604187981 */ /* 0x000ee2000c1e1900 */
[----:B-----5:R-:W-:-:S03]  /*0360*/  IADD3 R22, PT, PT, R25, R22, R16 ;  /* 0x0000001619167210 */ /* 0x020fc60007ffe010 */
[----:B------:R-:W5:Y:S04]  /*0370*/  LDG.E R25, desc[UR6][R4.64+0x14] ;  /* 0x0000140604197981 */ /* 0x000f68000c1e1900 */
[----:B------:R-:W5:Y:S01]  /*0380*/  LDG.E R16, desc[UR6][R4.64+0x18] ;  /* 0x0000180604107981 */ /* 0x000f62000c1e1900 */
[----:B------:R-:W-:-:S03]  /*0390*/  IADD3 R26, PT, PT, R10, R11, R17 ;  /* 0x0000000b0a1a7210 */ /* 0x000fc60007ffe011 */
[----:B------:R-:W5:Y:S04]  /*03a0*/  LDG.E R11, desc[UR6][R8.64+0x10] ;  /* 0x00001006080b7981 */ /* 0x000f68000c1e1900 */
[----:B------:R-:W5:Y:S04]  /*03b0*/  LDG.E R10, desc[UR6][R8.64+0x14] ;  /* 0x00001406080a7981 */ /* 0x000f68000c1e1900 */
[----:B------:R-:W5:Y:S04]  /*03c0*/  LDG.E R7, desc[UR6][R4.64+0x1c] ;  /* 0x00001c0604077981 */ /* 0x000f68000c1e1900 */
[----:B------:R-:W5:Y:S04]  /*03d0*/  LDG.E R17, desc[UR6][R8.64+0x18] ;  /* 0x0000180608117981 */ /* 0x000f68000c1e1900 */
[----:B------:R-:W5:Y:S01]  /*03e0*/  LDG.E R6, desc[UR6][R8.64+0x1c] ;  /* 0x00001c0608067981 */ /* 0x000f62000c1e1900 */
[----:B------:R-:W-:-:S06]  /*03f0*/  UIADD3 UR4, UPT, UPT, UR4, 0x8, URZ ;  /* 0x0000000804047890 */ /* 0x000fcc000fffe0ff */
[----:B------:R-:W-:Y:S02]  /*0400*/  ISETP.NE.AND P1, PT, R21, UR4, PT ;  /* 0x0000000415007c0c */ /* 0x000fe4000bf25270 */
[----:B----4-:R-:W-:Y:S02]  /*0410*/  IADD3 R12, PT, PT, R12, R13, R14 ;  /* 0x0000000d0c0c7210 */ /* 0x010fe40007ffe00e */
[----:B--2---:R-:W-:Y:S02]  /*0420*/  IADD3 R26, PT, PT, R28, R27, R26 ;  /* 0x0000001b1c1a7210 */ /* 0x004fe40007ffe01a */
[----:B---3--:R-:W-:Y:S02]  /*0430*/  IADD3 R0, PT, PT, R15, R0, R12 ;  /* 0x000000000f007210 */ /* 0x008fe40007ffe00c */
[----:B-----5:R-:W-:Y:S02]  /*0440*/  IADD3 R22, PT, PT, R25, R24, R22 ;  /* 0x0000001819167210 */ /* 0x020fe40007ffe016 */
[----:B------:R-:W-:-:S02]  /*0450*/  IADD3 R10, PT, PT, R10, R11, R26 ;  /* 0x0000000b0a0a7210 */ /* 0x000fc40007ffe01a */
[----:B------:R-:W-:Y:S02]  /*0460*/  IADD3 R16, PT, PT, R7, R16, R22 ;  /* 0x0000001007107210 */ /* 0x000fe40007ffe016 */
[----:B------:R-:W-:Y:S01]  /*0470*/  IADD3 R17, PT, PT, R6, R17, R10 ;  /* 0x0000001106117210 */ /* 0x000fe20007ffe00a */
[----:B------:R-:W-:Y:S06]  /*0480*/  @P1 BRA `(.L_x_16) ;  /* 0xfffffffc00481947 */ /* 0x000fec000383ffff */
[----:B------:R-:W-:-:S07]  /*0490*/  IMAD.MOV.U32 R22, RZ, RZ, R21 ;  /* 0x000000ffff167224 */ /* 0x000fce00078e0015 */
.L_x_15:
[----:B------:R-:W-:-:S13]  /*04a0*/  ISETP.NE.AND P1, PT, R19, RZ, PT ;  /* 0x000000ff1300720c */ /* 0x000fda0003f25270 */
[----:B------:R-:W-:Y:S05]  /*04b0*/  @!P1 BRA `(.L_x_17) ;  /* 0x0000000000fc9947 */ /* 0x000fea0003800000 */
[----:B------:R-:W-:Y:S01]  /*04c0*/  VIADD R4, R19, 0xffffffff ;  /* 0xffffffff13047836 */ /* 0x000fe20000000000 */
[----:B------:R-:W-:-:S04]  /*04d0*/  ISETP.NE.AND P2, PT, R20, RZ, PT ;  /* 0x000000ff1400720c */ /* 0x000fc80003f45270 */
[----:B------:R-:W-:-:S13]  /*04e0*/  ISETP.GE.U32.AND P1, PT, R4, 0x3, PT ;  /* 0x000000030400780c */ /* 0x000fda0003f26070 */
[----:B------:R-:W-:Y:S05]  /*04f0*/  @!P1 BRA `(.L_x_18) ;  /* 0x0000000000689947 */ /* 0x000fea0003800000 */
[----:B------:R-:W0:Y:S01]  /*0500*/  LDC.64 R6, c[0x0][0x380] ;  /* 0x0000e000ff067b82 */ /* 0x000e220000000a00 */
[----:B------:R-:W-:-:S07]  /*0510*/  IMAD.IADD R11, R3, 0x1, R22 ;  /* 0x00000001030b7824 */ /* 0x000fce00078e0216 */
        /* <DEDUP_REMOVED lines=15> */
[----:B------:R-:W5:Y:S04]  /*0610*/  LDG.E R27, desc[UR6][R4.64+0x8] ;  /* 0x00000806041b7981 */ /* 0x000f68000c1e1900 */
[----:B------:R-:W5:Y:S01]  /*0620*/  LDG.E R29, desc[UR6][R4.64+0xc] ;  /* 0x00000c06041d7981 */ /* 0x000f62000c1e1900 */
[----:B------:R-:W-:Y:S01]  /*0630*/  VIADD R22, R22, 0x4 ;  /* 0x0000000416167836 */ /* 0x000fe20000000000 */
[----:B---3--:R-:W-:-:S02]  /*0640*/  IADD3 R0, PT, PT, R14, R15, R0 ;  /* 0x0000000f0e007210 */ /* 0x008fc40007ffe000 */
[----:B----4-:R-:W-:Y:S02]  /*0650*/  IADD3 R16, PT, PT, R24, R25, R16 ;  /* 0x0000001918107210 */ /* 0x010fe40007ffe010 */
[----:B--2---:R-:W-:Y:S02]  /*0660*/  IADD3 R12, PT, PT, R26, R12, R17 ;  /* 0x0000000c1a0c7210 */ /* 0x004fe40007ffe011 */
[----:B-----5:R-:W-:Y:S02]  /*0670*/  IADD3 R0, PT, PT, R13, R10, R0 ;  /* 0x0000000a0d007210 */ /* 0x020fe40007ffe000 */
[----:B------:R-:W-:Y:S02]  /*0680*/  IADD3 R16, PT, PT, R28, R11, R16 ;  /* 0x0000000b1c107210 */ /* 0x000fe40007ffe010 */
[----:B------:R-:W-:-:S07]  /*0690*/  IADD3 R17, PT, PT, R29, R27, R12 ;  /* 0x0000001b1d117210 */ /* 0x000fce0007ffe00c */
.L_x_18:
[----:B------:R-:W-:Y:S05]  /*06a0*/  @!P2 BRA `(.L_x_17) ;  /* 0x000000000080a947 */ /* 0x000fea0003800000 */
[----:B------:R-:W-:Y:S01]  /*06b0*/  ISETP.NE.AND P1, PT, R20, 0x1, PT ;  /* 0x000000011400780c */ /* 0x000fe20003f25270 */
[----:B------:R-:W0:Y:S01]  /*06c0*/  LDC.64 R14, c[0x0][0x380] ;  /* 0x0000e000ff0e7b82 */ /* 0x000e220000000a00 */
[----:B------:R-:W-:-:S07]  /*06d0*/  LOP3.LUT P2, RZ, R2, 0x1, RZ, 0xc0, !PT ;  /* 0x0000000102ff7812 */ /* 0x000fce000784c0ff */
[----:B------:R-:W1:Y:S04]  /*06e0*/  LDC.64 R12, c[0x0][0x388] ;  /* 0x0000e200ff0c7b82 */ /* 0x000e680000000a00 */
[----:B------:R-:W-:Y:S01]  /*06f0*/  @P1 IMAD.IADD R27, R3, 0x1, R22 ;  /* 0x00000001031b1824 */ /* 0x000fe200078e0216 */
[----:B------:R-:W-:-:S03]  /*0700*/  @P1 IADD3 R22, PT, PT, R22, 0x2, RZ ;  /* 0x0000000216161810 */ /* 0x000fc60007ffe0ff */
[----:B------:R-:W2:Y:S02]  /*0710*/  @P1 LDC.64 R4, c[0x0][0x390] ;  /* 0x0000e400ff041b82 */ /* 0x000ea40000000a00 */
[----:B------:R-:W-:-:S06]  /*0720*/  @P2 IMAD.IADD R25, R3, 0x1, R22 ;  /* 0x0000000103192824 */ /* 0x000fcc00078e0216 */
[----:B------:R-:W3:Y:S01]  /*0730*/  LDC.64 R6, c[0x0][0x380] ;  /* 0x0000e000ff067b82 */ /* 0x000ee20000000a00 */
[----:B0-----:R-:W-:-:S05]  /*0740*/  @P1 IMAD.WIDE R14, R27, 0x4, R14 ;  /* 0x000000041b0e1825 */ /* 0x001fca00078e020e */
[----:B------:R-:W4:Y:S02]  /*0750*/  @P1 LDG.E R3, desc[UR6][R14.64] ;  /* 0x000000060e031981 */ /* 0x000f24000c1e1900 */
[----:B------:R-:W0:Y:S01]  /*0760*/  LDC.64 R8, c[0x0][0x388] ;  /* 0x0000e200ff087b82 */ /* 0x000e220000000a00 */
[C---:B-1----:R-:W-:Y:S01]  /*0770*/  @P1 IMAD.WIDE R12, R27.reuse, 0x4, R12 ;  /* 0x000000041b0c1825 */ /* 0x042fe200078e020c */
[----:B------:R-:W4:Y:S04]  /*0780*/  @P1 LDG.E R22, desc[UR6][R14.64+0x4] ;  /* 0x000004060e161981 */ /* 0x000f28000c1e1900 */
[----:B------:R-:W5:Y:S02]  /*0790*/  @P1 LDG.E R24, desc[UR6][R12.64+0x4] ;  /* 0x000004060c181981 */ /* 0x000f64000c1e1900 */
[----:B------:R-:W1:Y:S01]  /*07a0*/  @P2 LDC.64 R10, c[0x0][0x390] ;  /* 0x0000e400ff0a2b82 */ /* 0x000e620000000a00 */
[----:B--2---:R-:W-:-:S02]  /*07b0*/  @P1 IMAD.WIDE R4, R27, 0x4, R4 ;  /* 0x000000041b041825 */ /* 0x004fc400078e0204 */
[----:B------:R-:W5:Y:S04]  /*07c0*/  @P1 LDG.E R27, desc[UR6][R12.64] ;  /* 0x000000060c1b1981 */ /* 0x000f68000c1e1900 */
[----:B------:R-:W2:Y:S01]  /*07d0*/  @P1 LDG.E R26, desc[UR6][R4.64] ;  /* 0x00000006041a1981 */ /* 0x000ea2000c1e1900 */
[----:B---3--:R-:W-:-:S06]  /*07e0*/  @P2 IMAD.WIDE R6, R25, 0x4, R6 ;  /* 0x0000000419062825 */ /* 0x008fcc00078e0206 */
[----:B------:R-:W3:Y:S01]  /*07f0*/  @P2 LDG.E R7, desc[UR6][R6.64] ;  /* 0x0000000606072981 */ /* 0x000ee2000c1e1900 */
[----:B0-----:R-:W-:-:S06]  /*0800*/  @P2 IMAD.WIDE R8, R25, 0x4, R8 ;  /* 0x0000000419082825 */ /* 0x001fcc00078e0208 */
[----:B------:R-:W2:Y:S01]  /*0810*/  @P2 LDG.E R9, desc[UR6][R8.64] ;  /* 0x0000000608092981 */ /* 0x000ea2000c1e1900 */
[----:B-1----:R-:W-:-:S03]  /*0820*/  @P2 IMAD.WIDE R10, R25, 0x4, R10 ;  /* 0x00000004190a2825 */ /* 0x002fc600078e020a */
[----:B------:R-:W2:Y:S04]  /*0830*/  @P1 LDG.E R25, desc[UR6][R4.64+0x4] ;  /* 0x0000040604191981 */ /* 0x000ea8000c1e1900 */
[----:B------:R-:W2:Y:S01]  /*0840*/  @P2 LDG.E R10, desc[UR6][R10.64] ;  /* 0x000000060a0a2981 */ /* 0x000ea2000c1e1900 */
[----:B----4-:R-:W-:Y:S02]  /*0850*/  @P1 IADD3 R0, PT, PT, R22, R3, R0 ;  /* 0x0000000316001210 */ /* 0x010fe40007ffe000 */
[----:B-----5:R-:W-:-:S03]  /*0860*/  @P1 IADD3 R16, PT, PT, R24, R27, R16 ;  /* 0x0000001b18101210 */ /* 0x020fc60007ffe010 */
[----:B---3--:R-:W-:Y:S01]  /*0870*/  @P2 IMAD.IADD R0, R0, 0x1, R7 ;  /* 0x0000000100002824 */ /* 0x008fe200078e0207 */
[----:B--2---:R-:W-:Y:S01]  /*0880*/  @P1 IADD3 R17, PT, PT, R25, R26, R17 ;  /* 0x0000001a19111210 */ /* 0x004fe20007ffe011 */
[----:B------:R-:W-:-:S04]  /*0890*/  @P2 IMAD.IADD R16, R16, 0x1, R9 ;  /* 0x0000000110102824 */ /* 0x000fc800078e0209 */
[----:B------:R-:W-:-:S07]  /*08a0*/  @P2 IMAD.IADD R17, R17, 0x1, R10 ;  /* 0x0000000111112824 */ /* 0x000fce00078e020a */
.L_x_17:
[----:B------:R-:W-:Y:S05]  /*08b0*/  @P0 BRA `(.L_x_19) ;  /* 0xfffffff8001c0947 */ /* 0x000fea000383ffff */
.L_x_14:
[----:B------:R-:W-:Y:S01]  /*08c0*/  IMAD R3, R2, R2, RZ ;  /* 0x0000000202037224 */ /* 0x000fe200078e02ff */
[----:B------:R-:W-:Y:S01]  /*08d0*/  IABS R10, R0 ;  /* 0x00000000000a7213 */ /* 0x000fe20000000000 */
[----:B------:R-:W-:Y:S03]  /*08e0*/  BAR.SYNC.DEFER_BLOCKING 0x0 ;  /* 0x0000000000007b1d */ /* 0x000fe60000010000 */
[-C--:B------:R-:W-:Y:S02]  /*08f0*/  IABS R4, R3.reuse ;  /* 0x0000000300047213 */ /* 0x080fe40000000000 */
[----:B------:R-:W-:Y:S01]  /*0900*/  IABS R8, R3 ;  /* 0x0000000300087213 */ /* 0x000fe20000000000 */
[----:B------:R-:W-:Y:S01]  /*0910*/  BSSY.RECONVERGENT B0, `(.L_x_20) ;  /* 0x000002f000007945 */ /* 0x000fe20003800200 */
[----:B------:R-:W0:Y:S03]  /*0920*/  I2F.RP R5, R4 ;  /* 0x0000000400057306 */ /* 0x000e260000209400 */
[----:B------:R-:W-:-:S02]  /*0930*/  IMAD.MOV R11, RZ, RZ, -R8 ;  /* 0x000000ffff0b7224 */ /* 0x000fc400078e0a08 */
[----:B------:R-:W1:Y:S03]  /*0940*/  S2R R8, SR_TID.X ;  /* 0x0000000000087919 */ /* 0x000e660000002100 */
[----:B0-----:R-:W0:Y:S02]  /*0950*/  MUFU.RCP R5, R5 ;  /* 0x0000000500057308 */ /* 0x001e240000001000 */
[----:B0-----:R-:W-:-:S06]  /*0960*/  VIADD R6, R5, 0xffffffe ;  /* 0x0ffffffe05067836 */ /* 0x001fcc0000000000 */
[----:B------:R0:W2:Y:S01]  /*0970*/  F2I.FTZ.U32.TRUNC.NTZ R7, R6 ;  /* 0x0000000600077305 */ /* 0x0000a2000021f000 */
[----:B-1----:R-:W-:Y:S01]  /*0980*/  ISETP.NE.AND P5, PT, R8, RZ, PT ;  /* 0x000000ff0800720c */ /* 0x002fe20003fa5270 */
[----:B0-----:R-:W-:Y:S01]  /*0990*/  IMAD.MOV.U32 R6, RZ, RZ, RZ ;  /* 0x000000ffff067224 */ /* 0x001fe200078e00ff */
[----:B--2---:R-:W-:-:S05]  /*09a0*/  IADD3 R9, PT, PT, RZ, -R7, RZ ;  /* 0x80000007ff097210 */ /* 0x004fca0007ffe0ff */
[----:B------:R-:W-:-:S04]  /*09b0*/  IMAD R9, R9, R4, RZ ;  /* 0x0000000409097224 */ /* 0x000fc800078e02ff */
[----:B------:R-:W-:Y:S01]  /*09c0*/  IMAD.HI.U32 R7, R7, R9, R6 ;  /* 0x0000000907077227 */ /* 0x000fe200078e0006 */
[----:B------:R-:W-:-:S05]  /*09d0*/  IABS R6, R16 ;  /* 0x0000001000067213 */ /* 0x000fca0000000000 */
[----:B------:R-:W-:-:S04]  /*09e0*/  IMAD.HI.U32 R5, R7, R10, RZ ;  /* 0x0000000a07057227 */ /* 0x000fc800078e00ff */
[----:B------:R-:W-:Y:S01]  /*09f0*/  IMAD R9, R5, R11, R10 ;  /* 0x0000000b05097224 */ /* 0x000fe200078e020a */
[----:B------:R-:W-:Y:S01]  /*0a00*/  IABS R10, R17 ;  /* 0x00000011000a7213 */ /* 0x000fe20000000000 */
[----:B------:R-:W-:-:S03]  /*0a10*/  IMAD.HI.U32 R12, R7, R6, RZ ;  /* 0x00000006070c7227 */ /* 0x000fc600078e00ff */
[----:B------:R-:W-:Y:S01]  /*0a20*/  ISETP.GT.U32.AND P1, PT, R4, R9, PT ;  /* 0x000000090400720c */ /* 0x000fe20003f24070 */
[----:B------:R-:W-:-:S04]  /*0a30*/  IMAD.HI.U32 R13, R7, R10, RZ ;  /* 0x0000000a070d7227 */ /* 0x000fc800078e00ff */
[----:B------:R-:W-:Y:S01]  /*0a40*/  IMAD R7, R12, R11, R6 ;  /* 0x0000000b0c077224 */ /* 0x000fe200078e0206 */
[----:B------:R-:W-:Y:S01]  /*0a50*/  LOP3.LUT R6, R0, R3, RZ, 0x3c, !PT ;  /* 0x0000000300067212 */ /* 0x000fe200078e3cff */
[----:B------:R-:W-:-:S03]  /*0a60*/  IMAD R11, R13, R11, R10 ;  /* 0x0000000b0d0b7224 */ /* 0x000fc600078e020a */
[C---:B------:R-:W-:Y:S02]  /*0a70*/  ISETP.GT.U32.AND P6, PT, R4.reuse, R7, PT ;  /* 0x000000070400720c */ /* 0x040fe40003fc4070 */
[----:B------:R-:W-:Y:S01]  /*0a80*/  ISETP.GT.U32.AND P4, PT, R4, R11, PT ;  /* 0x0000000b0400720c */ /* 0x000fe20003f84070 */
[----:B------:R-:W-:Y:S01]  /*0a90*/  @!P1 IMAD.IADD R9, R9, 0x1, -R4 ;  /* 0x0000000109099824 */ /* 0x000fe200078e0a04 */
[----:B------:R-:W-:Y:S01]  /*0aa0*/  ISETP.GE.AND P3, PT, R6, RZ, PT ;  /* 0x000000ff0600720c */ /* 0x000fe20003f66270 */
[----:B------:R-:W-:Y:S01]  /*0ab0*/  @!P1 VIADD R5, R5, 0x1 ;  /* 0x0000000105059836 */ /* 0x000fe20000000000 */
[-C--:B------:R-:W-:Y:S02]  /*0ac0*/  LOP3.LUT R6, R17, R3.reuse, RZ, 0x3c, !PT ;  /* 0x0000000311067212 */ /* 0x080fe400078e3cff */
[----:B------:R-:W-:Y:S02]  /*0ad0*/  ISETP.GE.U32.AND P0, PT, R9, R4, PT ;  /* 0x000000040900720c */ /* 0x000fe40003f06070 */
[----:B------:R-:W-:-:S02]  /*0ae0*/  LOP3.LUT R9, R16, R3, RZ, 0x3c, !PT ;  /* 0x0000000310097212 */ /* 0x000fc400078e3cff */
[----:B------:R-:W-:Y:S01]  /*0af0*/  ISETP.GE.AND P1, PT, R6, RZ, PT ;  /* 0x000000ff0600720c */ /* 0x000fe20003f26270 */
[----:B------:R-:W-:Y:S01]  /*0b00*/  @!P6 IMAD.IADD R7, R7, 0x1, -R4 ;  /* 0x000000010707e824 */ /* 0x000fe200078e0a04 */
[----:B------:R-:W-:Y:S01]  /*0b10*/  ISETP.GE.AND P2, PT, R9, RZ, PT ;  /* 0x000000ff0900720c */ /* 0x000fe20003f46270 */
[----:B------:R-:W-:Y:S01]  /*0b20*/  @!P6 VIADD R12, R12, 0x1 ;  /* 0x000000010c0ce836 */ /* 0x000fe20000000000 */
[-C--:B------:R-:W-:Y:S01]  /*0b30*/  @!P4 IADD3 R11, PT, PT, R11, -R4.reuse, RZ ;  /* 0x800000040b0bc210 */ /* 0x080fe20007ffe0ff */
[----:B------:R-:W-:Y:S01]  /*0b40*/  @!P4 VIADD R13, R13, 0x1 ;  /* 0x000000010d0dc836 */ /* 0x000fe20000000000 */
[----:B------:R-:W-:Y:S02]  /*0b50*/  ISETP.GE.AND P4, PT, R2, 0x1, PT ;  /* 0x000000010200780c */ /* 0x000fe40003f86270 */
[-C--:B------:R-:W-:Y:S01]  /*0b60*/  ISETP.GE.U32.AND P6, PT, R11, R4.reuse, PT ;  /* 0x000000040b00720c */ /* 0x080fe20003fc6070 */
[----:B------:R-:W-:Y:S01]  /*0b70*/  @P0 VIADD R5, R5, 0x1 ;  /* 0x0000000105050836 */ /* 0x000fe20000000000 */
[----:B------:R-:W-:Y:S01]  /*0b80*/  ISETP.GE.U32.AND P0, PT, R7, R4, PT ;  /* 0x000000040700720c */ /* 0x000fe20003f06070 */
[----:B------:R-:W-:-:S12]  /*0b90*/  @P5 BRA `(.L_x_21) ;  /* 0x0000000000185947 */ /* 0x000fd80003800000 */
[----:B------:R-:W0:Y:S08]  /*0ba0*/  LDC.64 R6, c[0x0][0x3a0] ;  /* 0x0000e800ff067b82 */ /* 0x000e300000000a00 */
[----:B------:R-:W1:Y:S08]  /*0bb0*/  LDC.64 R8, c[0x0][0x3a8] ;  /* 0x0000ea00ff087b82 */ /* 0x000e700000000a00 */
[----:B------:R-:W2:Y:S01]  /*0bc0*/  LDC.64 R10, c[0x0][0x3b0] ;  /* 0x0000ec00ff0a7b82 */ /* 0x000ea20000000a00 */
[----:B0-----:R0:W-:Y:S04]  /*0bd0*/  REDG.E.ADD.STRONG.GPU desc[UR6][R6.64], R0 ;  /* 0x000000000600798e */ /* 0x0011e8000c12e106 */
[----:B-1----:R0:W-:Y:S04]  /*0be0*/  REDG.E.ADD.STRONG.GPU desc[UR6][R8.64], R16 ;  /* 0x000000100800798e */ /* 0x0021e8000c12e106 */
[----:B--2---:R0:W-:Y:S02]  /*0bf0*/  REDG.E.ADD.STRONG.GPU desc[UR6][R10.64], R17 ;  /* 0x000000110a00798e */ /* 0x0041e4000c12e106 */
.L_x_21:
[----:B------:R-:W-:Y:S05]  /*0c00*/  BSYNC.RECONVERGENT B0 ;  /* 0x0000000000007941 */ /* 0x000fea0003800200 */
.L_x_20:
[----:B------:R-:W-:Y:S01]  /*0c10*/  @P0 VIADD R12, R12, 0x1 ;  /* 0x000000010c0c0836 */ /* 0x000fe20000000000 */
[----:B------:R-:W-:Y:S01]  /*0c20*/  ISETP.NE.AND P0, PT, R3, RZ, PT ;  /* 0x000000ff0300720c */ /* 0x000fe20003f05270 */
[----:B------:R-:W-:Y:S01]  /*0c30*/  @P6 VIADD R13, R13, 0x1 ;  /* 0x000000010d0d6836 */ /* 0x000fe20000000000 */
[----:B------:R-:W-:Y:S01]  /*0c40*/  LOP3.LUT R4, RZ, R3, RZ, 0x33, !PT ;  /* 0x00000003ff047212 */ /* 0x000fe200078e33ff */
[----:B------:R-:W-:Y:S10]  /*0c50*/  @!P4 EXIT ;  /* 0x000000000000c94d */ /* 0x000ff40003800000 */
[----:B------:R-:W-:Y:S01]  /*0c60*/  @!P2 IMAD.MOV R12, RZ, RZ, -R12 ;  /* 0x000000ffff0ca224 */ /* 0x000fe200078e0a0c */
[----:B0-----:R-:W-:Y:S01]  /*0c70*/  LOP3.LUT R0, R2, 0x7ffffff8, RZ, 0xc0, !PT ;  /* 0x7ffffff802007812 */ /* 0x001fe200078ec0ff */
[----:B------:R-:W-:Y:S01]  /*0c80*/  @!P1 IMAD.MOV R13, RZ, RZ, -R13 ;  /* 0x000000ffff0d9224 */ /* 0x000fe200078e0a0d */
[----:B------:R-:W-:Y:S01]  /*0c90*/  @!P3 IADD3 R5, PT, PT, -R5, RZ, RZ ;  /* 0x000000ff0505b210 */ /* 0x000fe20007ffe1ff */
[----:B------:R-:W-:Y:S01]  /*0ca0*/  UMOV UR4, URZ ;  /* 0x000000ff00047c82 */ /* 0x000fe20008000000 */
[C---:B------:R-:W-:Y:S01]  /*0cb0*/  SEL R17, R4.reuse, R12, !P0 ;  /* 0x0000000c04117207 */ /* 0x040fe20004000000 */
[----:B------:R-:W-:Y:S01]  /*0cc0*/  IMAD.MOV R14, RZ, RZ, -R0 ;  /* 0x000000ffff0e7224 */ /* 0x000fe200078e0a00 */
[C---:B------:R-:W-:Y:S02]  /*0cd0*/  SEL R15, R4.reuse, R5, !P0 ;  /* 0x00000005040f7207 */ /* 0x040fe40004000000 */
[----:B------:R-:W-:Y:S02]  /*0ce0*/  SEL R19, R4, R13, !P0 ;  /* 0x0000000d04137207 */ /* 0x000fe40004000000 */
[----:B------:R-:W-:-:S02]  /*0cf0*/  LOP3.LUT R22, R2, 0x7, RZ, 0xc0, !PT ;  /* 0x0000000702167812 */ /* 0x000fc400078ec0ff */
[----:B------:R-:W-:-:S07]  /*0d00*/  LOP3.LUT R16, R2, 0x3, RZ, 0xc0, !PT ;  /* 0x0000000302107812 */ /* 0x000fce00078ec0ff */
.L_x_27:
[----:B0-----:R-:W0:Y:S01]  /*0d10*/  LDC.64 R20, c[0x0][0x398] ;  /* 0x0000e600ff147b82 */ /* 0x001e220000000a00 */
[----:B------:R-:W-:Y:S01]  /*0d20*/  IMAD.MOV.U32 R8, RZ, RZ, RZ ;  /* 0x000000ffff087224 */ /* 0x000fe200078e00ff */
[----:B0-----:R-:W-:Y:S01]  /*0d30*/  ISETP.GE.U32.AND P1, PT, R20, 0x8, PT ;  /* 0x000000081400780c */ /* 0x001fe20003f26070 */
[----:B------:R-:W-:Y:S01]  /*0d40*/  IMAD R21, R21, UR4, R18 ;  /* 0x0000000415157c24 */ /* 0x000fe2000f8e0212 */
[----:B------:R-:W-:-:S06]  /*0d50*/  UIADD3 UR4, UPT, UPT, UR4, 0x1, URZ ;  /* 0x0000000104047890 */ /* 0x000fcc000fffe0ff */
[----:B------:R-:W-:-:S05]  /*0d60*/  ISETP.NE.AND P0, PT, R20, UR4, PT ;  /* 0x0000000414007c0c */ /* 0x000fca000bf05270 */
[----:B---34-:R-:W-:Y:S08]  /*0d70*/  @!P1 BRA `(.L_x_22) ;  /* 0x0000000000949947 */ /* 0x018ff00003800000 */
[----:B------:R-:W0:Y:S01]  /*0d80*/  LDC.64 R2, c[0x0][0x390] ;  /* 0x0000e400ff027b82 */ /* 0x000e220000000a00 */
[----:B------:R-:W-:Y:S01]  /*0d90*/  IMAD.MOV.U32 R23, RZ, RZ, R21 ;  /* 0x000000ffff177224 */ /* 0x000fe200078e0015 */
[----:B------:R-:W-:-:S06]  /*0da0*/  MOV R24, R14 ;  /* 0x0000000e00187202 */ /* 0x000fcc0000000f00 */
[----:B------:R-:W1:Y:S08]  /*0db0*/  LDC.64 R4, c[0x0][0x380] ;  /* 0x0000e000ff047b82 */ /* 0x000e700000000a00 */
[----:B------:R-:W2:Y:S02]  /*0dc0*/  LDC.64 R6, c[0x0][0x388] ;  /* 0x0000e200ff067b82 */ /* 0x000ea40000000a00 */
.L_x_23:
[----:B-1-3--:R-:W-:-:S04]  /*0dd0*/  IMAD.WIDE R8, R23, 0x4, R4 ;  /* 0x0000000417087825 */ /* 0x00afc800078e0204 */
[C---:B--2---:R-:W-:Y:S01]  /*0de0*/  IMAD.WIDE R10, R23.reuse, 0x4, R6 ;  /* 0x00000004170a7825 */ /* 0x044fe200078e0206 */
[----:B------:R3:W-:Y:S03]  /*0df0*/  STG.E desc[UR6][R8.64], R15 ;  /* 0x0000000f08007986 */ /* 0x0007e6000c101906 */
[C---:B0-----:R-:W-:Y:S01]  /*0e00*/  IMAD.WIDE R12, R23.reuse, 0x4, R2 ;  /* 0x00000004170c7825 */ /* 0x041fe200078e0202 */
[----:B------:R3:W-:Y:S03]  /*0e10*/  STG.E desc[UR6][R10.64], R17 ;  /* 0x000000110a007986 */ /* 0x0007e6000c101906 */
[----:B------:R-:W-:Y:S01]  /*0e20*/  VIADD R24, R24, 0x8 ;  /* 0x0000000818187836 */ /* 0x000fe20000000000 */
[----:B------:R3:W-:Y:S01]  /*0e30*/  STG.E desc[UR6][R12.64], R19 ;  /* 0x000000130c007986 */ /* 0x0007e2000c101906 */
[----:B------:R-:W-:-:S03]  /*0e40*/  VIADD R23, R23, 0x8 ;  /* 0x0000000817177836 */ /* 0x000fc60000000000 */
[----:B------:R3:W-:Y:S01]  /*0e50*/  STG.E desc[UR6][R8.64+0x4], R15 ;  /* 0x0000040f08007986 */ /* 0x0007e2000c101906 */
[----:B------:R-:W-:-:S03]  /*0e60*/  ISETP.NE.AND P1, PT, R24, RZ, PT ;  /* 0x000000ff1800720c */ /* 0x000fc60003f25270 */
[----:B------:R3:W-:Y:S04]  /*0e70*/  STG.E desc[UR6][R10.64+0x4], R17 ;  /* 0x000004110a007986 */ /* 0x0007e8000c101906 */
        /* <DEDUP_REMOVED lines=18> */
[----:B------:R3:W-:Y:S01]  /*0fa0*/  STG.E desc[UR6][R12.64+0x1c], R19 ;  /* 0x00001c130c007986 */ /* 0x0007e2000c101906 */
[----:B------:R-:W-:Y:S05]  /*0fb0*/  @P1 BRA `(.L_x_23) ;  /* 0xfffffffc00841947 */ /* 0x000fea000383ffff */
[----:B---3--:R-:W-:-:S07]  /*0fc0*/  IMAD.MOV.U32 R8, RZ, RZ, R0 ;  /* 0x000000ffff087224 */ /* 0x008fce00078e0000 */
.L_x_22:
[----:B------:R-:W-:-:S13]  /*0fd0*/  ISETP.NE.AND P1, PT, R22, RZ, PT ;  /* 0x000000ff1600720c */ /* 0x000fda0003f25270 */
[----:B------:R-:W-:Y:S05]  /*0fe0*/  @!P1 BRA `(.L_x_24) ;  /* 0x0000000000d49947 */ /* 0x000fea0003800000 */
[----:B------:R-:W-:Y:S01]  /*0ff0*/  VIADD R2, R22, 0xffffffff ;  /* 0xffffffff16027836 */ /* 0x000fe20000000000 */
[----:B------:R-:W-:-:S04]  /*1000*/  ISETP.NE.AND P2, PT, R16, RZ, PT ;  /* 0x000000ff1000720c */ /* 0x000fc80003f45270 */
[----:B------:R-:W-:-:S13]  /*1010*/  ISETP.GE.U32.AND P1, PT, R2, 0x3, PT ;  /* 0x000000030200780c */ /* 0x000fda0003f26070 */
[----:B------:R-:W-:Y:S05]  /*1020*/  @!P1 BRA `(.L_x_25) ;  /* 0x0000000000509947 */ /* 0x000fea0003800000 */
[----:B------:R-:W0:Y:S01]  /*1030*/  LDC.64 R2, c[0x0][0x380] ;  /* 0x0000e000ff027b82 */ /* 0x000e220000000a00 */
[----:B------:R-:W-:Y:S01]  /*1040*/  IMAD.IADD R9, R21, 0x1, R8 ;  /* 0x0000000115097824 */ /* 0x000fe200078e0208 */
[----:B------:R-:W-:-:S06]  /*1050*/  IADD3 R8, PT, PT, R8, 0x4, RZ ;  /* 0x0000000408087810 */ /* 0x000fcc0007ffe0ff */
[----:B------:R-:W1:Y:S08]  /*1060*/  LDC.64 R6, c[0x0][0x388] ;  /* 0x0000e200ff067b82 */ /* 0x000e700000000a00 */
[----:B------:R-:W2:Y:S01]  /*1070*/  LDC.64 R4, c[0x0][0x390] ;  /* 0x0000e400ff047b82 */ /* 0x000ea20000000a00 */
[----:B0-----:R-:W-:-:S05]  /*1080*/  IMAD.WIDE R2, R9, 0x4, R2 ;  /* 0x0000000409027825 */ /* 0x001fca00078e0202 */
[----:B------:R0:W-:Y:S01]  /*1090*/  STG.E desc[UR6][R2.64], R15 ;  /* 0x0000000f02007986 */ /* 0x0001e2000c101906 */
[----:B-1----:R-:W-:-:S05]  /*10a0*/  IMAD.WIDE R6, R9, 0x4, R6 ;  /* 0x0000000409067825 */ /* 0x002fca00078e0206 */
[----:B------:R0:W-:Y:S01]  /*10b0*/  STG.E desc[UR6][R6.64], R17 ;  /* 0x0000001106007986 */ /* 0x0001e2000c101906 */
[----:B--2---:R-:W-:-:S05]  /*10c0*/  IMAD.WIDE R4, R9, 0x4, R4 ;  /* 0x0000000409047825 */ /* 0x004fca00078e0204 */
        /* <DEDUP_REMOVED lines=9> */
[----:B------:R0:W-:Y:S02]  /*1160*/  STG.E desc[UR6][R4.64+0xc], R19 ;  /* 0x00000c1304007986 */ /* 0x0001e4000c101906 */
.L_x_25:
[----:B------:R-:W-:Y:S05]  /*1170*/  @!P2 BRA `(.L_x_24) ;  /* 0x000000000070a947 */ /* 0x000fea0003800000 */
[----:B------:R-:W-:Y:S02]  /*1180*/  ISETP.NE.AND P1, PT, R16, 0x1, PT ;  /* 0x000000011000780c */ /* 0x000fe40003f25270 */
[----:B------:R-:W-:-:S11]  /*1190*/  LOP3.LUT P2, RZ, R20, 0x1, RZ, 0xc0, !PT ;  /* 0x0000000114ff7812 */ /* 0x000fd6000784c0ff */
[----:B------:R-:W-:Y:S05]  /*11a0*/  @!P1 BRA `(.L_x_26) ;  /* 0x0000000000389947 */ /* 0x000fea0003800000 */
[----:B0-----:R-:W0:Y:S01]  /*11b0*/  LDC.64 R4, c[0x0][0x380] ;  /* 0x0000e000ff047b82 */ /* 0x001e220000000a00 */
[----:B------:R-:W-:Y:S02]  /*11c0*/  IMAD.IADD R9, R21, 0x1, R8 ;  /* 0x0000000115097824 */ /* 0x000fe400078e0208 */
[----:B------:R-:W-:-:S05]  /*11d0*/  VIADD R8, R8, 0x2 ;  /* 0x0000000208087836 */ /* 0x000fca0000000000 */
        /* <DEDUP_REMOVED lines=10> */
[----:B------:R3:W-:Y:S02]  /*1280*/  STG.E desc[UR6][R2.64+0x4], R19 ;  /* 0x0000041302007986 */ /* 0x0007e4000c101906 */
.L_x_26:
[----:B------:R-:W-:Y:S05]  /*1290*/  @!P2 BRA `(.L_x_24) ;  /* 0x000000000028a947 */ /* 0x000fea0003800000 */
[----:B0--3--:R-:W0:Y:S01]  /*12a0*/  LDC.64 R6, c[0x0][0x380] ;  /* 0x0000e000ff067b82 */ /* 0x009e220000000a00 */
[----:B------:R-:W-:-:S07]  /*12b0*/  IMAD.IADD R21, R21, 0x1, R8 ;  /* 0x0000000115157824 */ /* 0x000fce00078e0208 */
[----:B------:R-:W1:Y:S08]  /*12c0*/  LDC.64 R4, c[0x0][0x388] ;  /* 0x0000e200ff047b82 */ /* 0x000e700000000a00 */
[----:B------:R-:W2:Y:S01]  /*12d0*/  LDC.64 R2, c[0x0][0x390] ;  /* 0x0000e400ff027b82 */ /* 0x000ea20000000a00 */
[----:B0-----:R-:W-:-:S05]  /*12e0*/  IMAD.WIDE R6, R21, 0x4, R6 ;  /* 0x0000000415067825 */ /* 0x001fca00078e0206 */
[----:B------:R4:W-:Y:S01]  /*12f0*/  STG.E desc[UR6][R6.64], R15 ;  /* 0x0000000f06007986 */ /* 0x0009e2000c101906 */
[----:B-1----:R-:W-:-:S05]  /*1300*/  IMAD.WIDE R4, R21, 0x4, R4 ;  /* 0x0000000415047825 */ /* 0x002fca00078e0204 */
[----:B------:R4:W-:Y:S01]  /*1310*/  STG.E desc[UR6][R4.64], R17 ;  /* 0x0000001104007986 */ /* 0x0009e2000c101906 */
[----:B--2---:R-:W-:-:S05]  /*1320*/  IMAD.WIDE R2, R21, 0x4, R2 ;  /* 0x0000000415027825 */ /* 0x004fca00078e0202 */
[----:B------:R4:W-:Y:S02]  /*1330*/  STG.E desc[UR6][R2.64], R19 ;  /* 0x0000001302007986 */ /* 0x0009e4000c101906 */
.L_x_24:
[----:B------:R-:W-:Y:S05]  /*1340*/  @P0 BRA `(.L_x_27) ;  /* 0xfffffff800700947 */ /* 0x000fea000383ffff */
[----:B------:R-:W-:Y:S05]  /*1350*/  EXIT ;  /* 0x000000000000794d */ /* 0x000fea0003800000 */
.L_x_28:
        /* <DEDUP_REMOVED lines=10> */
.L_x_30:


//--------------------- .nv.shared.reserved.0     --------------------------
	.section	.nv.shared.reserved.0,"aw",@nobits
	.weak		__nv_reservedSMEM_offset_0_alias
	.size		__nv_reservedSMEM_offset_0_alias, 0, 64
	.other		__nv_reservedSMEM_offset_0_alias,@"STO_CUDA_RESERVED_SHARED STV_DEFAULT"
__nv_reservedSMEM_offset_0_alias:
	.zero		0
	.zero		64


//--------------------- .nv.constant0._Z16aveMosaic3_strucP6PPMrgbPiS1_S1_ --------------------------
	.section	.nv.constant0._Z16aveMosaic3_strucP6PPMrgbPiS1_S1_,"a",@progbits
	.sectionflags	@""
	.align	4
.nv.constant0._Z16aveMosaic3_strucP6PPMrgbPiS1_S1_:
	.zero		928


//--------------------- .nv.constant0._Z10aveMosaic3PiS_S_iiS_S_S_ --------------------------
	.section	.nv.constant0._Z10aveMosaic3PiS_S_iiS_S_S_,"a",@progbits
	.sectionflags	@""
	.align	4
.nv.constant0._Z10aveMosaic3PiS_S_iiS_S_S_:
	.zero		952


//--------------------- SYMBOLS --------------------------

	.type		.nv.reservedSmem.offset0,@object
	.size		.nv.reservedSmem.offset0,0x4
